//
// Generated by NVIDIA NVVM Compiler
//
// Compiler Build ID: CL-36424714
// Cuda compilation tools, release 13.0, V13.0.88
// Based on NVVM 20.0.0
//

.version 9.0
.target sm_100
.address_size 64

	// .globl	_Z19insertLinearProbing12GPUHashTablePiS0_iS0_
// _ZZ15insertCoalesced12GPUHashTablePiS0_iS0_E11shared_keys has been demoted
// _ZZ15insertCoalesced12GPUHashTablePiS0_iS0_E13shared_values has been demoted
// _ZZ15insertCoalesced12GPUHashTablePiS0_iS0_E12shared_slots has been demoted

.visible .entry _Z19insertLinearProbing12GPUHashTablePiS0_iS0_(
	.param .align 8 .b8 _Z19insertLinearProbing12GPUHashTablePiS0_iS0__param_0[24],
	.param .u64 .ptr .align 1 _Z19insertLinearProbing12GPUHashTablePiS0_iS0__param_1,
	.param .u64 .ptr .align 1 _Z19insertLinearProbing12GPUHashTablePiS0_iS0__param_2,
	.param .u32 _Z19insertLinearProbing12GPUHashTablePiS0_iS0__param_3,
	.param .u64 .ptr .align 1 _Z19insertLinearProbing12GPUHashTablePiS0_iS0__param_4
)
{
	.reg .pred 	%p<10>;
	.reg .b32 	%r<24>;
	.reg .b64 	%rd<28>;

	ld.param.u64 	%rd1, [_Z19insertLinearProbing12GPUHashTablePiS0_iS0__param_0];
	ld.param.u64 	%rd2, [_Z19insertLinearProbing12GPUHashTablePiS0_iS0__param_0+8];
	ld.param.u64 	%rd13, [_Z19insertLinearProbing12GPUHashTablePiS0_iS0__param_1];
	ld.param.u64 	%rd14, [_Z19insertLinearProbing12GPUHashTablePiS0_iS0__param_2];
	ld.param.u32 	%r7, [_Z19insertLinearProbing12GPUHashTablePiS0_iS0__param_3];
	ld.param.u64 	%rd15, [_Z19insertLinearProbing12GPUHashTablePiS0_iS0__param_4];
	mov.u32 	%r8, %ctaid.x;
	mov.u32 	%r9, %ntid.x;
	mov.u32 	%r10, %tid.x;
	mad.lo.s32 	%r1, %r8, %r9, %r10;
	setp.ge.s32 	%p2, %r1, %r7;
	@%p2 bra 	$L__BB0_12;
	cvta.to.global.u64 	%rd16, %rd13;
	cvta.to.global.u64 	%rd17, %rd14;
	mul.wide.s32 	%rd18, %r1, 4;
	add.s64 	%rd19, %rd16, %rd18;
	ld.global.u32 	%r2, [%rd19];
	add.s64 	%rd20, %rd17, %rd18;
	ld.global.u32 	%r3, [%rd20];
	mul.lo.s32 	%r11, %r2, -1640531535;
	cvt.u64.u32 	%rd3, %r11;
	and.b64  	%rd21, %rd2, -4294967296;
	setp.ne.s64 	%p3, %rd21, 0;
	@%p3 bra 	$L__BB0_3;
	cvt.u32.u64 	%r12, %rd2;
	cvt.u32.u64 	%r13, %rd3;
	rem.u32 	%r14, %r13, %r12;
	cvt.u64.u32 	%rd26, %r14;
	bra.uni 	$L__BB0_4;
$L__BB0_3:
	rem.u64 	%rd26, %rd3, %rd2;
$L__BB0_4:
	cvt.u32.u64 	%r4, %rd26;
	cvta.to.global.u64 	%rd7, %rd1;
	mov.b32 	%r23, 0;
	cvt.u32.u64 	%r17, %rd2;
	bra.uni 	$L__BB0_6;
$L__BB0_5:
	add.s32 	%r23, %r23, 1;
	cvt.u64.u32 	%rd24, %r23;
	setp.le.u64 	%p8, %rd2, %rd24;
	@%p8 bra 	$L__BB0_12;
$L__BB0_6:
	add.s32 	%r16, %r23, %r4;
	cvt.u64.u32 	%rd8, %r16;
	setp.ne.s64 	%p4, %rd21, 0;
	@%p4 bra 	$L__BB0_8;
	cvt.u32.u64 	%r18, %rd8;
	rem.u32 	%r19, %r18, %r17;
	cvt.u64.u32 	%rd27, %r19;
	bra.uni 	$L__BB0_9;
$L__BB0_8:
	rem.u64 	%rd27, %rd8, %rd2;
$L__BB0_9:
	shl.b64 	%rd23, %rd27, 3;
	add.s64 	%rd12, %rd7, %rd23;
	atom.relaxed.global.cas.b32 	%r20, [%rd12], -1, %r2;
	setp.eq.s32 	%p1, %r20, -1;
	setp.ne.s32 	%p5, %r20, -1;
	setp.ne.s32 	%p6, %r20, %r2;
	and.pred  	%p7, %p5, %p6;
	@%p7 bra 	$L__BB0_5;
	st.global.u32 	[%rd12+4], %r3;
	not.pred 	%p9, %p1;
	@%p9 bra 	$L__BB0_12;
	cvta.to.global.u64 	%rd25, %rd15;
	atom.global.add.u32 	%r22, [%rd25], 1;
$L__BB0_12:
	ret;

}
	// .globl	_Z19lookupLinearProbing12GPUHashTablePiS0_i
.visible .entry _Z19lookupLinearProbing12GPUHashTablePiS0_i(
	.param .align 8 .b8 _Z19lookupLinearProbing12GPUHashTablePiS0_i_param_0[24],
	.param .u64 .ptr .align 1 _Z19lookupLinearProbing12GPUHashTablePiS0_i_param_1,
	.param .u64 .ptr .align 1 _Z19lookupLinearProbing12GPUHashTablePiS0_i_param_2,
	.param .u32 _Z19lookupLinearProbing12GPUHashTablePiS0_i_param_3
)
{
	.reg .pred 	%p<7>;
	.reg .b32 	%r<24>;
	.reg .b64 	%rd<31>;

	ld.param.u64 	%rd2, [_Z19lookupLinearProbing12GPUHashTablePiS0_i_param_0];
	ld.param.u64 	%rd3, [_Z19lookupLinearProbing12GPUHashTablePiS0_i_param_0+8];
	ld.param.u64 	%rd14, [_Z19lookupLinearProbing12GPUHashTablePiS0_i_param_1];
	ld.param.u64 	%rd15, [_Z19lookupLinearProbing12GPUHashTablePiS0_i_param_2];
	ld.param.u32 	%r7, [_Z19lookupLinearProbing12GPUHashTablePiS0_i_param_3];
	cvta.to.global.u64 	%rd1, %rd15;
	mov.u32 	%r8, %ctaid.x;
	mov.u32 	%r9, %ntid.x;
	mov.u32 	%r10, %tid.x;
	mad.lo.s32 	%r1, %r8, %r9, %r10;
	setp.ge.s32 	%p1, %r1, %r7;
	@%p1 bra 	$L__BB1_14;
	cvta.to.global.u64 	%rd16, %rd14;
	mul.wide.s32 	%rd17, %r1, 4;
	add.s64 	%rd18, %rd16, %rd17;
	ld.global.u32 	%r2, [%rd18];
	mul.lo.s32 	%r11, %r2, -1640531535;
	cvt.u64.u32 	%rd4, %r11;
	and.b64  	%rd19, %rd3, -4294967296;
	setp.ne.s64 	%p2, %rd19, 0;
	@%p2 bra 	$L__BB1_3;
	cvt.u32.u64 	%r12, %rd3;
	cvt.u32.u64 	%r13, %rd4;
	rem.u32 	%r14, %r13, %r12;
	cvt.u64.u32 	%rd29, %r14;
	bra.uni 	$L__BB1_4;
$L__BB1_3:
	rem.u64 	%rd29, %rd4, %rd3;
$L__BB1_4:
	cvt.u32.u64 	%r3, %rd29;
	cvta.to.global.u64 	%rd8, %rd2;
	mov.b32 	%r5, 0;
	cvt.u32.u64 	%r17, %rd3;
	bra.uni 	$L__BB1_6;
$L__BB1_5:
	add.s32 	%r5, %r5, 1;
	cvt.u64.u32 	%rd22, %r5;
	setp.le.u64 	%p6, %rd3, %rd22;
	@%p6 bra 	$L__BB1_13;
$L__BB1_6:
	add.s32 	%r16, %r5, %r3;
	cvt.u64.u32 	%rd9, %r16;
	setp.ne.s64 	%p3, %rd19, 0;
	@%p3 bra 	$L__BB1_8;
	cvt.u32.u64 	%r18, %rd9;
	rem.u32 	%r19, %r18, %r17;
	cvt.u64.u32 	%rd30, %r19;
	bra.uni 	$L__BB1_9;
$L__BB1_8:
	rem.u64 	%rd30, %rd9, %rd3;
$L__BB1_9:
	shl.b64 	%rd21, %rd30, 3;
	add.s64 	%rd13, %rd8, %rd21;
	ld.global.u32 	%r6, [%rd13];
	setp.ne.s32 	%p4, %r6, %r2;
	@%p4 bra 	$L__BB1_11;
	ld.global.u32 	%r22, [%rd13+4];
	add.s64 	%rd28, %rd1, %rd17;
	st.global.u32 	[%rd28], %r22;
	bra.uni 	$L__BB1_14;
$L__BB1_11:
	setp.ne.s32 	%p5, %r6, -1;
	@%p5 bra 	$L__BB1_5;
	add.s64 	%rd26, %rd1, %rd17;
	mov.b32 	%r21, -1;
	st.global.u32 	[%rd26], %r21;
	bra.uni 	$L__BB1_14;
$L__BB1_13:
	add.s64 	%rd24, %rd1, %rd17;
	mov.b32 	%r20, -1;
	st.global.u32 	[%rd24], %r20;
$L__BB1_14:
	ret;

}
	// .globl	_Z19deleteLinearProbing12GPUHashTablePii
.visible .entry _Z19deleteLinearProbing12GPUHashTablePii(
	.param .align 8 .b8 _Z19deleteLinearProbing12GPUHashTablePii_param_0[24],
	.param .u64 .ptr .align 1 _Z19deleteLinearProbing12GPUHashTablePii_param_1,
	.param .u32 _Z19deleteLinearProbing12GPUHashTablePii_param_2
)
{
	.reg .pred 	%p<7>;
	.reg .b32 	%r<22>;
	.reg .b64 	%rd<23>;

	ld.param.u64 	%rd1, [_Z19deleteLinearProbing12GPUHashTablePii_param_0];
	ld.param.u64 	%rd2, [_Z19deleteLinearProbing12GPUHashTablePii_param_0+8];
	ld.param.u64 	%rd13, [_Z19deleteLinearProbing12GPUHashTablePii_param_1];
	ld.param.u32 	%r7, [_Z19deleteLinearProbing12GPUHashTablePii_param_2];
	mov.u32 	%r8, %ctaid.x;
	mov.u32 	%r9, %ntid.x;
	mov.u32 	%r10, %tid.x;
	mad.lo.s32 	%r1, %r8, %r9, %r10;
	setp.ge.s32 	%p1, %r1, %r7;
	@%p1 bra 	$L__BB2_12;
	cvta.to.global.u64 	%rd14, %rd13;
	mul.wide.s32 	%rd15, %r1, 4;
	add.s64 	%rd16, %rd14, %rd15;
	ld.global.u32 	%r2, [%rd16];
	mul.lo.s32 	%r11, %r2, -1640531535;
	cvt.u64.u32 	%rd3, %r11;
	and.b64  	%rd17, %rd2, -4294967296;
	setp.ne.s64 	%p2, %rd17, 0;
	@%p2 bra 	$L__BB2_3;
	cvt.u32.u64 	%r12, %rd2;
	cvt.u32.u64 	%r13, %rd3;
	rem.u32 	%r14, %r13, %r12;
	cvt.u64.u32 	%rd21, %r14;
	bra.uni 	$L__BB2_4;
$L__BB2_3:
	rem.u64 	%rd21, %rd3, %rd2;
$L__BB2_4:
	cvt.u32.u64 	%r3, %rd21;
	cvta.to.global.u64 	%rd7, %rd1;
	mov.b32 	%r5, 0;
	cvt.u32.u64 	%r17, %rd2;
	bra.uni 	$L__BB2_6;
$L__BB2_5:
	add.s32 	%r5, %r5, 1;
	cvt.u64.u32 	%rd20, %r5;
	setp.le.u64 	%p6, %rd2, %rd20;
	@%p6 bra 	$L__BB2_12;
$L__BB2_6:
	add.s32 	%r16, %r5, %r3;
	cvt.u64.u32 	%rd8, %r16;
	setp.ne.s64 	%p3, %rd17, 0;
	@%p3 bra 	$L__BB2_8;
	cvt.u32.u64 	%r18, %rd8;
	rem.u32 	%r19, %r18, %r17;
	cvt.u64.u32 	%rd22, %r19;
	bra.uni 	$L__BB2_9;
$L__BB2_8:
	rem.u64 	%rd22, %rd8, %rd2;
$L__BB2_9:
	shl.b64 	%rd19, %rd22, 3;
	add.s64 	%rd12, %rd7, %rd19;
	ld.global.u32 	%r6, [%rd12];
	setp.ne.s32 	%p4, %r6, %r2;
	@%p4 bra 	$L__BB2_11;
	atom.global.exch.b32 	%r20, [%rd12], -2;
	bra.uni 	$L__BB2_12;
$L__BB2_11:
	setp.ne.s32 	%p5, %r6, -1;
	@%p5 bra 	$L__BB2_5;
$L__BB2_12:
	ret;

}
	// .globl	_Z12insertCuckoo15CuckooHashTablePiS0_iS0_
.visible .entry _Z12insertCuckoo15CuckooHashTablePiS0_iS0_(
	.param .align 8 .b8 _Z12insertCuckoo15CuckooHashTablePiS0_iS0__param_0[24],
	.param .u64 .ptr .align 1 _Z12insertCuckoo15CuckooHashTablePiS0_iS0__param_1,
	.param .u64 .ptr .align 1 _Z12insertCuckoo15CuckooHashTablePiS0_iS0__param_2,
	.param .u32 _Z12insertCuckoo15CuckooHashTablePiS0_iS0__param_3,
	.param .u64 .ptr .align 1 _Z12insertCuckoo15CuckooHashTablePiS0_iS0__param_4
)
{
	.reg .pred 	%p<43>;
	.reg .b32 	%r<74>;
	.reg .b64 	%rd<87>;

	ld.param.u64 	%rd4, [_Z12insertCuckoo15CuckooHashTablePiS0_iS0__param_0+16];
	ld.param.u64 	%rd49, [_Z12insertCuckoo15CuckooHashTablePiS0_iS0__param_0+8];
	ld.param.u64 	%rd50, [_Z12insertCuckoo15CuckooHashTablePiS0_iS0__param_0];
	ld.param.u64 	%rd47, [_Z12insertCuckoo15CuckooHashTablePiS0_iS0__param_1];
	ld.param.u64 	%rd48, [_Z12insertCuckoo15CuckooHashTablePiS0_iS0__param_2];
	ld.param.u32 	%r26, [_Z12insertCuckoo15CuckooHashTablePiS0_iS0__param_3];
	ld.param.u64 	%rd51, [_Z12insertCuckoo15CuckooHashTablePiS0_iS0__param_4];
	cvta.to.global.u64 	%rd1, %rd51;
	cvta.to.global.u64 	%rd2, %rd50;
	cvta.to.global.u64 	%rd3, %rd49;
	mov.u32 	%r27, %ctaid.x;
	mov.u32 	%r28, %ntid.x;
	mov.u32 	%r29, %tid.x;
	mad.lo.s32 	%r1, %r27, %r28, %r29;
	setp.ge.s32 	%p11, %r1, %r26;
	@%p11 bra 	$L__BB3_39;
	cvta.to.global.u64 	%rd52, %rd47;
	cvta.to.global.u64 	%rd53, %rd48;
	mul.wide.s32 	%rd54, %r1, 4;
	add.s64 	%rd55, %rd52, %rd54;
	ld.global.u32 	%r71, [%rd55];
	add.s64 	%rd56, %rd53, %rd54;
	ld.global.u32 	%r72, [%rd56];
	mov.b32 	%r4, 0;
	and.b64  	%rd57, %rd4, -4294967296;
$L__BB3_2:
	mul.lo.s32 	%r31, %r71, -1640531535;
	cvt.u64.u32 	%rd5, %r31;
	setp.ne.s64 	%p12, %rd57, 0;
	@%p12 bra 	$L__BB3_4;
	cvt.u32.u64 	%r32, %rd4;
	cvt.u32.u64 	%r33, %rd5;
	rem.u32 	%r34, %r33, %r32;
	cvt.u64.u32 	%rd78, %r34;
	bra.uni 	$L__BB3_5;
$L__BB3_4:
	rem.u64 	%rd78, %rd5, %rd4;
$L__BB3_5:
	shl.b64 	%rd58, %rd78, 3;
	add.s64 	%rd9, %rd2, %rd58;
	atom.relaxed.global.cas.b32 	%r35, [%rd9], -1, %r71;
	setp.eq.s32 	%p41, %r35, -1;
	setp.ne.s32 	%p13, %r35, -1;
	setp.ne.s32 	%p14, %r35, %r71;
	and.pred  	%p15, %p13, %p14;
	@%p15 bra 	$L__BB3_8;
$L__BB3_6:
	shl.b64 	%rd75, %rd78, 3;
	add.s64 	%rd76, %rd2, %rd75;
	st.global.u32 	[%rd76+4], %r72;
	not.pred 	%p40, %p41;
	@%p40 bra 	$L__BB3_39;
	atom.global.add.u32 	%r68, [%rd1], 1;
	bra.uni 	$L__BB3_39;
$L__BB3_8:
	ld.global.u32 	%r73, [%rd9+4];
	st.global.u32 	[%rd9+4], %r72;
	mad.lo.s32 	%r36, %r35, 1103515245, 12345;
	cvt.u64.u32 	%rd11, %r36;
	setp.ne.s64 	%p16, %rd57, 0;
	@%p16 bra 	$L__BB3_10;
	cvt.u32.u64 	%r37, %rd4;
	cvt.u32.u64 	%r38, %rd11;
	rem.u32 	%r39, %r38, %r37;
	cvt.u64.u32 	%rd80, %r39;
	bra.uni 	$L__BB3_11;
$L__BB3_10:
	rem.u64 	%rd80, %rd11, %rd4;
$L__BB3_11:
	shl.b64 	%rd60, %rd80, 3;
	add.s64 	%rd15, %rd3, %rd60;
	atom.relaxed.global.cas.b32 	%r10, [%rd15], -1, %r35;
	setp.eq.s32 	%p42, %r10, -1;
	setp.ne.s32 	%p17, %r10, -1;
	setp.ne.s32 	%p18, %r10, %r35;
	and.pred  	%p19, %p17, %p18;
	@%p19 bra 	$L__BB3_14;
$L__BB3_12:
	shl.b64 	%rd73, %rd80, 3;
	add.s64 	%rd74, %rd3, %rd73;
	st.global.u32 	[%rd74+4], %r73;
	not.pred 	%p39, %p42;
	@%p39 bra 	$L__BB3_39;
	atom.global.add.u32 	%r67, [%rd1], 1;
	bra.uni 	$L__BB3_39;
$L__BB3_14:
	ld.global.u32 	%r72, [%rd15+4];
	st.global.u32 	[%rd15+4], %r73;
	mul.lo.s32 	%r40, %r10, -1640531535;
	cvt.u64.u32 	%rd17, %r40;
	setp.ne.s64 	%p20, %rd57, 0;
	@%p20 bra 	$L__BB3_16;
	cvt.u32.u64 	%r41, %rd4;
	cvt.u32.u64 	%r42, %rd17;
	rem.u32 	%r43, %r42, %r41;
	cvt.u64.u32 	%rd78, %r43;
	bra.uni 	$L__BB3_17;
$L__BB3_16:
	rem.u64 	%rd78, %rd17, %rd4;
$L__BB3_17:
	shl.b64 	%rd62, %rd78, 3;
	add.s64 	%rd21, %rd2, %rd62;
	atom.relaxed.global.cas.b32 	%r44, [%rd21], -1, %r10;
	setp.eq.s32 	%p41, %r44, -1;
	setp.eq.s32 	%p21, %r44, %r10;
	or.pred  	%p22, %p41, %p21;
	@%p22 bra 	$L__BB3_6;
	ld.global.u32 	%r73, [%rd21+4];
	st.global.u32 	[%rd21+4], %r72;
	mad.lo.s32 	%r45, %r44, 1103515245, 12345;
	cvt.u64.u32 	%rd22, %r45;
	setp.ne.s64 	%p23, %rd57, 0;
	@%p23 bra 	$L__BB3_20;
	cvt.u32.u64 	%r46, %rd4;
	cvt.u32.u64 	%r47, %rd22;
	rem.u32 	%r48, %r47, %r46;
	cvt.u64.u32 	%rd80, %r48;
	bra.uni 	$L__BB3_21;
$L__BB3_20:
	rem.u64 	%rd80, %rd22, %rd4;
$L__BB3_21:
	shl.b64 	%rd64, %rd80, 3;
	add.s64 	%rd26, %rd3, %rd64;
	atom.relaxed.global.cas.b32 	%r15, [%rd26], -1, %r44;
	setp.eq.s32 	%p42, %r15, -1;
	setp.eq.s32 	%p24, %r15, %r44;
	or.pred  	%p25, %p42, %p24;
	@%p25 bra 	$L__BB3_12;
	ld.global.u32 	%r72, [%rd26+4];
	st.global.u32 	[%rd26+4], %r73;
	mul.lo.s32 	%r49, %r15, -1640531535;
	cvt.u64.u32 	%rd27, %r49;
	setp.ne.s64 	%p26, %rd57, 0;
	@%p26 bra 	$L__BB3_24;
	cvt.u32.u64 	%r50, %rd4;
	cvt.u32.u64 	%r51, %rd27;
	rem.u32 	%r52, %r51, %r50;
	cvt.u64.u32 	%rd78, %r52;
	bra.uni 	$L__BB3_25;
$L__BB3_24:
	rem.u64 	%rd78, %rd27, %rd4;
$L__BB3_25:
	shl.b64 	%rd66, %rd78, 3;
	add.s64 	%rd31, %rd2, %rd66;
	atom.relaxed.global.cas.b32 	%r53, [%rd31], -1, %r15;
	setp.eq.s32 	%p41, %r53, -1;
	setp.eq.s32 	%p27, %r53, %r15;
	or.pred  	%p28, %p41, %p27;
	@%p28 bra 	$L__BB3_6;
	ld.global.u32 	%r73, [%rd31+4];
	st.global.u32 	[%rd31+4], %r72;
	mad.lo.s32 	%r54, %r53, 1103515245, 12345;
	cvt.u64.u32 	%rd32, %r54;
	setp.ne.s64 	%p29, %rd57, 0;
	@%p29 bra 	$L__BB3_28;
	cvt.u32.u64 	%r55, %rd4;
	cvt.u32.u64 	%r56, %rd32;
	rem.u32 	%r57, %r56, %r55;
	cvt.u64.u32 	%rd80, %r57;
	bra.uni 	$L__BB3_29;
$L__BB3_28:
	rem.u64 	%rd80, %rd32, %rd4;
$L__BB3_29:
	shl.b64 	%rd68, %rd80, 3;
	add.s64 	%rd36, %rd3, %rd68;
	atom.relaxed.global.cas.b32 	%r19, [%rd36], -1, %r53;
	setp.eq.s32 	%p42, %r19, -1;
	setp.eq.s32 	%p30, %r19, %r53;
	or.pred  	%p31, %p42, %p30;
	@%p31 bra 	$L__BB3_12;
	ld.global.u32 	%r72, [%rd36+4];
	st.global.u32 	[%rd36+4], %r73;
	mul.lo.s32 	%r58, %r19, -1640531535;
	cvt.u64.u32 	%rd37, %r58;
	setp.ne.s64 	%p32, %rd57, 0;
	@%p32 bra 	$L__BB3_32;
	cvt.u32.u64 	%r59, %rd4;
	cvt.u32.u64 	%r60, %rd37;
	rem.u32 	%r61, %r60, %r59;
	cvt.u64.u32 	%rd78, %r61;
	bra.uni 	$L__BB3_33;
$L__BB3_32:
	rem.u64 	%rd78, %rd37, %rd4;
$L__BB3_33:
	shl.b64 	%rd70, %rd78, 3;
	add.s64 	%rd41, %rd2, %rd70;
	atom.relaxed.global.cas.b32 	%r62, [%rd41], -1, %r19;
	setp.eq.s32 	%p41, %r62, -1;
	setp.eq.s32 	%p33, %r62, %r19;
	or.pred  	%p34, %p41, %p33;
	@%p34 bra 	$L__BB3_6;
	ld.global.u32 	%r73, [%rd41+4];
	st.global.u32 	[%rd41+4], %r72;
	mad.lo.s32 	%r63, %r62, 1103515245, 12345;
	cvt.u64.u32 	%rd42, %r63;
	setp.ne.s64 	%p35, %rd57, 0;
	@%p35 bra 	$L__BB3_36;
	cvt.u32.u64 	%r64, %rd4;
	cvt.u32.u64 	%r65, %rd42;
	rem.u32 	%r66, %r65, %r64;
	cvt.u64.u32 	%rd80, %r66;
	bra.uni 	$L__BB3_37;
$L__BB3_36:
	rem.u64 	%rd80, %rd42, %rd4;
$L__BB3_37:
	shl.b64 	%rd72, %rd80, 3;
	add.s64 	%rd46, %rd3, %rd72;
	atom.relaxed.global.cas.b32 	%r71, [%rd46], -1, %r62;
	setp.eq.s32 	%p42, %r71, -1;
	setp.eq.s32 	%p36, %r71, %r62;
	or.pred  	%p37, %p42, %p36;
	@%p37 bra 	$L__BB3_12;
	ld.global.u32 	%r72, [%rd46+4];
	st.global.u32 	[%rd46+4], %r73;
	add.s32 	%r4, %r4, 4;
	setp.ne.s32 	%p38, %r4, 32;
	@%p38 bra 	$L__BB3_2;
$L__BB3_39:
	ret;

}
	// .globl	_Z12lookupCuckoo15CuckooHashTablePiS0_i
.visible .entry _Z12lookupCuckoo15CuckooHashTablePiS0_i(
	.param .align 8 .b8 _Z12lookupCuckoo15CuckooHashTablePiS0_i_param_0[24],
	.param .u64 .ptr .align 1 _Z12lookupCuckoo15CuckooHashTablePiS0_i_param_1,
	.param .u64 .ptr .align 1 _Z12lookupCuckoo15CuckooHashTablePiS0_i_param_2,
	.param .u32 _Z12lookupCuckoo15CuckooHashTablePiS0_i_param_3
)
{
	.reg .pred 	%p<6>;
	.reg .b32 	%r<20>;
	.reg .b64 	%rd<37>;

	ld.param.u64 	%rd17, [_Z12lookupCuckoo15CuckooHashTablePiS0_i_param_0+16];
	ld.param.u64 	%rd16, [_Z12lookupCuckoo15CuckooHashTablePiS0_i_param_0+8];
	ld.param.u64 	%rd15, [_Z12lookupCuckoo15CuckooHashTablePiS0_i_param_0];
	ld.param.u64 	%rd18, [_Z12lookupCuckoo15CuckooHashTablePiS0_i_param_1];
	ld.param.u64 	%rd19, [_Z12lookupCuckoo15CuckooHashTablePiS0_i_param_2];
	ld.param.u32 	%r3, [_Z12lookupCuckoo15CuckooHashTablePiS0_i_param_3];
	cvta.to.global.u64 	%rd1, %rd19;
	mov.u32 	%r4, %ctaid.x;
	mov.u32 	%r5, %ntid.x;
	mov.u32 	%r6, %tid.x;
	mad.lo.s32 	%r1, %r4, %r5, %r6;
	setp.ge.s32 	%p1, %r1, %r3;
	@%p1 bra 	$L__BB4_12;
	cvta.to.global.u64 	%rd20, %rd18;
	mul.wide.s32 	%rd21, %r1, 4;
	add.s64 	%rd22, %rd20, %rd21;
	ld.global.u32 	%r2, [%rd22];
	mul.lo.s32 	%r7, %r2, -1640531535;
	cvt.u64.u32 	%rd5, %r7;
	and.b64  	%rd23, %rd17, -4294967296;
	setp.ne.s64 	%p2, %rd23, 0;
	@%p2 bra 	$L__BB4_3;
	cvt.u32.u64 	%r8, %rd17;
	cvt.u32.u64 	%r9, %rd5;
	rem.u32 	%r10, %r9, %r8;
	cvt.u64.u32 	%rd35, %r10;
	bra.uni 	$L__BB4_4;
$L__BB4_3:
	rem.u64 	%rd35, %rd5, %rd17;
$L__BB4_4:
	cvta.to.global.u64 	%rd24, %rd15;
	shl.b64 	%rd25, %rd35, 3;
	add.s64 	%rd9, %rd24, %rd25;
	ld.global.u32 	%r11, [%rd9];
	setp.ne.s32 	%p3, %r11, %r2;
	@%p3 bra 	$L__BB4_6;
	ld.global.u32 	%r19, [%rd9+4];
	add.s64 	%rd34, %rd1, %rd21;
	st.global.u32 	[%rd34], %r19;
	bra.uni 	$L__BB4_12;
$L__BB4_6:
	mad.lo.s32 	%r12, %r2, 1103515245, 12345;
	cvt.u64.u32 	%rd10, %r12;
	setp.ne.s64 	%p4, %rd23, 0;
	@%p4 bra 	$L__BB4_8;
	cvt.u32.u64 	%r13, %rd17;
	cvt.u32.u64 	%r14, %rd10;
	rem.u32 	%r15, %r14, %r13;
	cvt.u64.u32 	%rd36, %r15;
	bra.uni 	$L__BB4_9;
$L__BB4_8:
	rem.u64 	%rd36, %rd10, %rd17;
$L__BB4_9:
	cvta.to.global.u64 	%rd27, %rd16;
	shl.b64 	%rd28, %rd36, 3;
	add.s64 	%rd14, %rd27, %rd28;
	ld.global.u32 	%r16, [%rd14];
	setp.ne.s32 	%p5, %r16, %r2;
	@%p5 bra 	$L__BB4_11;
	ld.global.u32 	%r18, [%rd14+4];
	add.s64 	%rd32, %rd1, %rd21;
	st.global.u32 	[%rd32], %r18;
	bra.uni 	$L__BB4_12;
$L__BB4_11:
	add.s64 	%rd30, %rd1, %rd21;
	mov.b32 	%r17, -1;
	st.global.u32 	[%rd30], %r17;
$L__BB4_12:
	ret;

}
	// .globl	_Z15insertCoalesced12GPUHashTablePiS0_iS0_
.visible .entry _Z15insertCoalesced12GPUHashTablePiS0_iS0_(
	.param .align 8 .b8 _Z15insertCoalesced12GPUHashTablePiS0_iS0__param_0[24],
	.param .u64 .ptr .align 1 _Z15insertCoalesced12GPUHashTablePiS0_iS0__param_1,
	.param .u64 .ptr .align 1 _Z15insertCoalesced12GPUHashTablePiS0_iS0__param_2,
	.param .u32 _Z15insertCoalesced12GPUHashTablePiS0_iS0__param_3,
	.param .u64 .ptr .align 1 _Z15insertCoalesced12GPUHashTablePiS0_iS0__param_4
)
{
	.reg .pred 	%p<29>;
	.reg .b32 	%r<75>;
	.reg .b64 	%rd<28>;
	// demoted variable
	.shared .align 4 .b8 _ZZ15insertCoalesced12GPUHashTablePiS0_iS0_E11shared_keys[1024];
	// demoted variable
	.shared .align 4 .b8 _ZZ15insertCoalesced12GPUHashTablePiS0_iS0_E13shared_values[1024];
	// demoted variable
	.shared .align 4 .b8 _ZZ15insertCoalesced12GPUHashTablePiS0_iS0_E12shared_slots[1024];
	ld.param.u64 	%rd1, [_Z15insertCoalesced12GPUHashTablePiS0_iS0__param_0];
	ld.param.u64 	%rd2, [_Z15insertCoalesced12GPUHashTablePiS0_iS0__param_0+8];
	ld.param.u64 	%rd13, [_Z15insertCoalesced12GPUHashTablePiS0_iS0__param_1];
	ld.param.u64 	%rd14, [_Z15insertCoalesced12GPUHashTablePiS0_iS0__param_2];
	ld.param.u32 	%r29, [_Z15insertCoalesced12GPUHashTablePiS0_iS0__param_3];
	ld.param.u64 	%rd15, [_Z15insertCoalesced12GPUHashTablePiS0_iS0__param_4];
	mov.u32 	%r1, %tid.x;
	mov.u32 	%r30, %ctaid.x;
	mov.u32 	%r2, %ntid.x;
	mad.lo.s32 	%r3, %r30, %r2, %r1;
	setp.ge.s32 	%p3, %r3, %r29;
	shl.b32 	%r31, %r1, 2;
	mov.u32 	%r32, _ZZ15insertCoalesced12GPUHashTablePiS0_iS0_E11shared_keys;
	add.s32 	%r4, %r32, %r31;
	mov.u32 	%r33, _ZZ15insertCoalesced12GPUHashTablePiS0_iS0_E13shared_values;
	add.s32 	%r5, %r33, %r31;
	mov.u32 	%r34, _ZZ15insertCoalesced12GPUHashTablePiS0_iS0_E12shared_slots;
	add.s32 	%r6, %r34, %r31;
	@%p3 bra 	$L__BB5_5;
	cvta.to.global.u64 	%rd16, %rd13;
	cvta.to.global.u64 	%rd17, %rd14;
	mul.wide.s32 	%rd18, %r3, 4;
	add.s64 	%rd19, %rd16, %rd18;
	ld.global.u32 	%r35, [%rd19];
	st.shared.u32 	[%r4], %r35;
	add.s64 	%rd20, %rd17, %rd18;
	ld.global.u32 	%r36, [%rd20];
	st.shared.u32 	[%r5], %r36;
	mul.lo.s32 	%r37, %r35, -1640531535;
	cvt.u64.u32 	%rd3, %r37;
	and.b64  	%rd21, %rd2, -4294967296;
	setp.ne.s64 	%p4, %rd21, 0;
	@%p4 bra 	$L__BB5_3;
	cvt.u32.u64 	%r38, %rd2;
	cvt.u32.u64 	%r39, %rd3;
	rem.u32 	%r40, %r39, %r38;
	cvt.u64.u32 	%rd26, %r40;
	bra.uni 	$L__BB5_4;
$L__BB5_3:
	rem.u64 	%rd26, %rd3, %rd2;
$L__BB5_4:
	st.shared.u32 	[%r6], %rd26;
$L__BB5_5:
	bar.sync 	0;
	add.s32 	%r41, %r2, -1;
	setp.lt.u32 	%p5, %r1, %r41;
	add.s32 	%r42, %r29, -1;
	setp.lt.s32 	%p6, %r3, %r42;
	and.pred  	%p1, %p5, %p6;
	and.b32  	%r7, %r2, 3;
	setp.lt.u32 	%p7, %r2, 4;
	@%p7 bra 	$L__BB5_20;
	and.b32  	%r43, %r2, -4;
	neg.s32 	%r72, %r43;
	not.pred 	%p8, %p1;
$L__BB5_7:
	@%p8 bra 	$L__BB5_10;
	ld.shared.u32 	%r10, [%r6];
	ld.shared.u32 	%r11, [%r6+4];
	setp.le.s32 	%p9, %r10, %r11;
	@%p9 bra 	$L__BB5_10;
	ld.shared.u32 	%r44, [%r4];
	ld.shared.u32 	%r45, [%r5];
	ld.shared.u32 	%r46, [%r4+4];
	st.shared.u32 	[%r4], %r46;
	ld.shared.u32 	%r47, [%r5+4];
	st.shared.u32 	[%r5], %r47;
	st.shared.u32 	[%r6], %r11;
	st.shared.u32 	[%r4+4], %r44;
	st.shared.u32 	[%r5+4], %r45;
	st.shared.u32 	[%r6+4], %r10;
$L__BB5_10:
	bar.sync 	0;
	@%p8 bra 	$L__BB5_13;
	ld.shared.u32 	%r12, [%r6];
	ld.shared.u32 	%r13, [%r6+4];
	setp.le.s32 	%p11, %r12, %r13;
	@%p11 bra 	$L__BB5_13;
	ld.shared.u32 	%r48, [%r4];
	ld.shared.u32 	%r49, [%r5];
	ld.shared.u32 	%r50, [%r4+4];
	st.shared.u32 	[%r4], %r50;
	ld.shared.u32 	%r51, [%r5+4];
	st.shared.u32 	[%r5], %r51;
	st.shared.u32 	[%r6], %r13;
	st.shared.u32 	[%r4+4], %r48;
	st.shared.u32 	[%r5+4], %r49;
	st.shared.u32 	[%r6+4], %r12;
$L__BB5_13:
	bar.sync 	0;
	@%p8 bra 	$L__BB5_16;
	ld.shared.u32 	%r14, [%r6];
	ld.shared.u32 	%r15, [%r6+4];
	setp.le.s32 	%p13, %r14, %r15;
	@%p13 bra 	$L__BB5_16;
	ld.shared.u32 	%r52, [%r4];
	ld.shared.u32 	%r53, [%r5];
	ld.shared.u32 	%r54, [%r4+4];
	st.shared.u32 	[%r4], %r54;
	ld.shared.u32 	%r55, [%r5+4];
	st.shared.u32 	[%r5], %r55;
	st.shared.u32 	[%r6], %r15;
	st.shared.u32 	[%r4+4], %r52;
	st.shared.u32 	[%r5+4], %r53;
	st.shared.u32 	[%r6+4], %r14;
$L__BB5_16:
	bar.sync 	0;
	@%p8 bra 	$L__BB5_19;
	ld.shared.u32 	%r16, [%r6];
	ld.shared.u32 	%r17, [%r6+4];
	setp.le.s32 	%p15, %r16, %r17;
	@%p15 bra 	$L__BB5_19;
	ld.shared.u32 	%r56, [%r4];
	ld.shared.u32 	%r57, [%r5];
	ld.shared.u32 	%r58, [%r4+4];
	st.shared.u32 	[%r4], %r58;
	ld.shared.u32 	%r59, [%r5+4];
	st.shared.u32 	[%r5], %r59;
	st.shared.u32 	[%r6], %r17;
	st.shared.u32 	[%r4+4], %r56;
	st.shared.u32 	[%r5+4], %r57;
	st.shared.u32 	[%r6+4], %r16;
$L__BB5_19:
	bar.sync 	0;
	add.s32 	%r72, %r72, 4;
	setp.ne.s32 	%p16, %r72, 0;
	@%p16 bra 	$L__BB5_7;
$L__BB5_20:
	setp.eq.s32 	%p17, %r7, 0;
	@%p17 bra 	$L__BB5_26;
	neg.s32 	%r73, %r7;
	not.pred 	%p18, %p1;
$L__BB5_22:
	.pragma "nounroll";
	@%p18 bra 	$L__BB5_25;
	ld.shared.u32 	%r21, [%r6];
	ld.shared.u32 	%r22, [%r6+4];
	setp.le.s32 	%p19, %r21, %r22;
	@%p19 bra 	$L__BB5_25;
	ld.shared.u32 	%r60, [%r4];
	ld.shared.u32 	%r61, [%r5];
	ld.shared.u32 	%r62, [%r4+4];
	st.shared.u32 	[%r4], %r62;
	ld.shared.u32 	%r63, [%r5+4];
	st.shared.u32 	[%r5], %r63;
	st.shared.u32 	[%r6], %r22;
	st.shared.u32 	[%r4+4], %r60;
	st.shared.u32 	[%r5+4], %r61;
	st.shared.u32 	[%r6+4], %r21;
$L__BB5_25:
	bar.sync 	0;
	add.s32 	%r73, %r73, 1;
	setp.ne.s32 	%p20, %r73, 0;
	@%p20 bra 	$L__BB5_22;
$L__BB5_26:
	setp.ge.s32 	%p21, %r3, %r29;
	@%p21 bra 	$L__BB5_36;
	setp.eq.s64 	%p22, %rd2, 0;
	@%p22 bra 	$L__BB5_36;
	ld.shared.u32 	%r24, [%r4];
	ld.shared.u32 	%r25, [%r5];
	ld.shared.u32 	%r26, [%r6];
	cvta.to.global.u64 	%rd7, %rd1;
	mov.b32 	%r74, 0;
	and.b64  	%rd22, %rd2, -4294967296;
	bra.uni 	$L__BB5_30;
$L__BB5_29:
	add.s32 	%r74, %r74, 1;
	cvt.u64.u32 	%rd24, %r74;
	setp.le.u64 	%p27, %rd2, %rd24;
	@%p27 bra 	$L__BB5_36;
$L__BB5_30:
	add.s32 	%r65, %r74, %r26;
	cvt.u64.u32 	%rd8, %r65;
	setp.ne.s64 	%p23, %rd22, 0;
	@%p23 bra 	$L__BB5_32;
	cvt.u32.u64 	%r66, %rd2;
	cvt.u32.u64 	%r67, %rd8;
	rem.u32 	%r68, %r67, %r66;
	cvt.u64.u32 	%rd27, %r68;
	bra.uni 	$L__BB5_33;
$L__BB5_32:
	rem.u64 	%rd27, %rd8, %rd2;
$L__BB5_33:
	shl.b64 	%rd23, %rd27, 3;
	add.s64 	%rd12, %rd7, %rd23;
	atom.relaxed.global.cas.b32 	%r69, [%rd12], -1, %r24;
	setp.eq.s32 	%p2, %r69, -1;
	setp.ne.s32 	%p24, %r69, -1;
	setp.ne.s32 	%p25, %r69, %r24;
	and.pred  	%p26, %p24, %p25;
	@%p26 bra 	$L__BB5_29;
	st.global.u32 	[%rd12+4], %r25;
	not.pred 	%p28, %p2;
	@%p28 bra 	$L__BB5_36;
	cvta.to.global.u64 	%rd25, %rd15;
	atom.global.add.u32 	%r71, [%rd25], 1;
$L__BB5_36:
	ret;

}
	// .globl	_Z14buildHashTable12GPUHashTablePiS0_i
.visible .entry _Z14buildHashTable12GPUHashTablePiS0_i(
	.param .align 8 .b8 _Z14buildHashTable12GPUHashTablePiS0_i_param_0[24],
	.param .u64 .ptr .align 1 _Z14buildHashTable12GPUHashTablePiS0_i_param_1,
	.param .u64 .ptr .align 1 _Z14buildHashTable12GPUHashTablePiS0_i_param_2,
	.param .u32 _Z14buildHashTable12GPUHashTablePiS0_i_param_3
)
{
	.reg .pred 	%p<8>;
	.reg .b32 	%r<23>;
	.reg .b64 	%rd<26>;

	ld.param.u64 	%rd1, [_Z14buildHashTable12GPUHashTablePiS0_i_param_0];
	ld.param.u64 	%rd2, [_Z14buildHashTable12GPUHashTablePiS0_i_param_0+8];
	ld.param.u64 	%rd13, [_Z14buildHashTable12GPUHashTablePiS0_i_param_1];
	ld.param.u64 	%rd14, [_Z14buildHashTable12GPUHashTablePiS0_i_param_2];
	ld.param.u32 	%r7, [_Z14buildHashTable12GPUHashTablePiS0_i_param_3];
	mov.u32 	%r8, %ctaid.x;
	mov.u32 	%r9, %ntid.x;
	mov.u32 	%r10, %tid.x;
	mad.lo.s32 	%r1, %r8, %r9, %r10;
	setp.ge.s32 	%p1, %r1, %r7;
	@%p1 bra 	$L__BB6_11;
	cvta.to.global.u64 	%rd15, %rd13;
	cvta.to.global.u64 	%rd16, %rd14;
	mul.wide.s32 	%rd17, %r1, 4;
	add.s64 	%rd18, %rd15, %rd17;
	ld.global.u32 	%r2, [%rd18];
	add.s64 	%rd19, %rd16, %rd17;
	ld.global.u32 	%r3, [%rd19];
	mul.lo.s32 	%r11, %r2, -1640531535;
	cvt.u64.u32 	%rd3, %r11;
	and.b64  	%rd20, %rd2, -4294967296;
	setp.ne.s64 	%p2, %rd20, 0;
	@%p2 bra 	$L__BB6_3;
	cvt.u32.u64 	%r12, %rd2;
	cvt.u32.u64 	%r13, %rd3;
	rem.u32 	%r14, %r13, %r12;
	cvt.u64.u32 	%rd24, %r14;
	bra.uni 	$L__BB6_4;
$L__BB6_3:
	rem.u64 	%rd24, %rd3, %rd2;
$L__BB6_4:
	cvt.u32.u64 	%r4, %rd24;
	cvta.to.global.u64 	%rd7, %rd1;
	mov.b32 	%r22, 0;
	cvt.u32.u64 	%r17, %rd2;
	bra.uni 	$L__BB6_6;
$L__BB6_5:
	add.s32 	%r22, %r22, 1;
	cvt.u64.u32 	%rd23, %r22;
	setp.le.u64 	%p7, %rd2, %rd23;
	@%p7 bra 	$L__BB6_11;
$L__BB6_6:
	add.s32 	%r16, %r22, %r4;
	cvt.u64.u32 	%rd8, %r16;
	setp.ne.s64 	%p3, %rd20, 0;
	@%p3 bra 	$L__BB6_8;
	cvt.u32.u64 	%r18, %rd8;
	rem.u32 	%r19, %r18, %r17;
	cvt.u64.u32 	%rd25, %r19;
	bra.uni 	$L__BB6_9;
$L__BB6_8:
	rem.u64 	%rd25, %rd8, %rd2;
$L__BB6_9:
	shl.b64 	%rd22, %rd25, 3;
	add.s64 	%rd12, %rd7, %rd22;
	atom.relaxed.global.cas.b32 	%r20, [%rd12], -1, %r2;
	setp.ne.s32 	%p4, %r20, -1;
	setp.ne.s32 	%p5, %r20, %r2;
	and.pred  	%p6, %p4, %p5;
	@%p6 bra 	$L__BB6_5;
	st.global.u32 	[%rd12+4], %r3;
$L__BB6_11:
	ret;

}
	// .globl	_Z14probeHashTable12GPUHashTablePiS0_S0_S0_iS0_
.visible .entry _Z14probeHashTable12GPUHashTablePiS0_S0_S0_iS0_(
	.param .align 8 .b8 _Z14probeHashTable12GPUHashTablePiS0_S0_S0_iS0__param_0[24],
	.param .u64 .ptr .align 1 _Z14probeHashTable12GPUHashTablePiS0_S0_S0_iS0__param_1,
	.param .u64 .ptr .align 1 _Z14probeHashTable12GPUHashTablePiS0_S0_S0_iS0__param_2,
	.param .u64 .ptr .align 1 _Z14probeHashTable12GPUHashTablePiS0_S0_S0_iS0__param_3,
	.param .u64 .ptr .align 1 _Z14probeHashTable12GPUHashTablePiS0_S0_S0_iS0__param_4,
	.param .u32 _Z14probeHashTable12GPUHashTablePiS0_S0_S0_iS0__param_5,
	.param .u64 .ptr .align 1 _Z14probeHashTable12GPUHashTablePiS0_S0_S0_iS0__param_6
)
{
	.reg .pred 	%p<7>;
	.reg .b32 	%r<25>;
	.reg .b64 	%rd<36>;

	ld.param.u64 	%rd1, [_Z14probeHashTable12GPUHashTablePiS0_S0_S0_iS0__param_0];
	ld.param.u64 	%rd2, [_Z14probeHashTable12GPUHashTablePiS0_S0_S0_iS0__param_0+8];
	ld.param.u64 	%rd13, [_Z14probeHashTable12GPUHashTablePiS0_S0_S0_iS0__param_1];
	ld.param.u64 	%rd14, [_Z14probeHashTable12GPUHashTablePiS0_S0_S0_iS0__param_2];
	ld.param.u64 	%rd15, [_Z14probeHashTable12GPUHashTablePiS0_S0_S0_iS0__param_3];
	ld.param.u64 	%rd16, [_Z14probeHashTable12GPUHashTablePiS0_S0_S0_iS0__param_4];
	ld.param.u32 	%r7, [_Z14probeHashTable12GPUHashTablePiS0_S0_S0_iS0__param_5];
	ld.param.u64 	%rd17, [_Z14probeHashTable12GPUHashTablePiS0_S0_S0_iS0__param_6];
	mov.u32 	%r8, %ctaid.x;
	mov.u32 	%r9, %ntid.x;
	mov.u32 	%r10, %tid.x;
	mad.lo.s32 	%r1, %r8, %r9, %r10;
	setp.ge.s32 	%p1, %r1, %r7;
	@%p1 bra 	$L__BB7_12;
	cvta.to.global.u64 	%rd18, %rd13;
	mul.wide.s32 	%rd19, %r1, 4;
	add.s64 	%rd20, %rd18, %rd19;
	ld.global.u32 	%r2, [%rd20];
	mul.lo.s32 	%r11, %r2, -1640531535;
	cvt.u64.u32 	%rd3, %r11;
	and.b64  	%rd21, %rd2, -4294967296;
	setp.ne.s64 	%p2, %rd21, 0;
	@%p2 bra 	$L__BB7_3;
	cvt.u32.u64 	%r12, %rd2;
	cvt.u32.u64 	%r13, %rd3;
	rem.u32 	%r14, %r13, %r12;
	cvt.u64.u32 	%rd34, %r14;
	bra.uni 	$L__BB7_4;
$L__BB7_3:
	rem.u64 	%rd34, %rd3, %rd2;
$L__BB7_4:
	cvt.u32.u64 	%r3, %rd34;
	cvta.to.global.u64 	%rd7, %rd1;
	mov.b32 	%r5, 0;
	cvt.u32.u64 	%r17, %rd2;
	bra.uni 	$L__BB7_6;
$L__BB7_5:
	add.s32 	%r5, %r5, 1;
	cvt.u64.u32 	%rd24, %r5;
	setp.le.u64 	%p6, %rd2, %rd24;
	@%p6 bra 	$L__BB7_12;
$L__BB7_6:
	add.s32 	%r16, %r5, %r3;
	cvt.u64.u32 	%rd8, %r16;
	setp.ne.s64 	%p3, %rd21, 0;
	@%p3 bra 	$L__BB7_8;
	cvt.u32.u64 	%r18, %rd8;
	rem.u32 	%r19, %r18, %r17;
	cvt.u64.u32 	%rd35, %r19;
	bra.uni 	$L__BB7_9;
$L__BB7_8:
	rem.u64 	%rd35, %rd8, %rd2;
$L__BB7_9:
	shl.b64 	%rd23, %rd35, 3;
	add.s64 	%rd12, %rd7, %rd23;
	ld.global.u32 	%r6, [%rd12];
	setp.ne.s32 	%p4, %r6, %r2;
	@%p4 bra 	$L__BB7_11;
	cvta.to.global.u64 	%rd25, %rd17;
	atom.global.add.u32 	%r20, [%rd25], 1;
	cvta.to.global.u64 	%rd26, %rd15;
	mul.wide.s32 	%rd27, %r20, 4;
	add.s64 	%rd28, %rd26, %rd27;
	st.global.u32 	[%rd28], %r2;
	ld.global.u32 	%r21, [%rd12+4];
	cvta.to.global.u64 	%rd29, %rd14;
	add.s64 	%rd31, %rd29, %rd19;
	ld.global.u32 	%r22, [%rd31];
	add.s32 	%r23, %r22, %r21;
	cvta.to.global.u64 	%rd32, %rd16;
	add.s64 	%rd33, %rd32, %rd27;
	st.global.u32 	[%rd33], %r23;
	bra.uni 	$L__BB7_12;
$L__BB7_11:
	setp.ne.s32 	%p5, %r6, -1;
	@%p5 bra 	$L__BB7_5;
$L__BB7_12:
	ret;

}


// ===== COMPILED SASS (sm_100) =====

	.target	sm_100

	.elftype	@"ET_EXEC"


//--------------------- .note.nv.tkinfo           --------------------------
	.section	.note.nv.tkinfo,"",@"SHT_NOTE"
	.sectionflags	@"SHF_NOTE_NV_TKINFO"
	.tkinfo
        /*0018*/ 	.word	0x00000002
        /*0030*/ 	.string	""
        /*0030*/ 	.string	"ptxas"
        /*0030*/ 	.string	"Cuda compilation tools, release 13.0, V13.0.88"
        /*0030*/ 	.string	"Build cuda_13.0.r13.0/compiler.36424714_0"
        /*0030*/ 	.string	"-arch sm_100 -m 64 "



//--------------------- .note.nv.cuinfo           --------------------------
	.section	.note.nv.cuinfo,"",@"SHT_NOTE"
	.sectionflags	@"SHF_NOTE_NV_CUINFO"
        /*0018*/ 	.short	0x0002
        /*001a*/ 	.short	0x0064
        /*001c*/ 	.short	0x0082
	.zero		2


//--------------------- .nv.info                  --------------------------
	.section	.nv.info,"",@"SHT_CUDA_INFO"
	.align	4


	//----- nvinfo : EIATTR_REGCOUNT
	.align		4
        /*0000*/ 	.byte	0x04, 0x2f
        /*0002*/ 	.short	(.L_1 - .L_0)
	.align		4
.L_0:
        /*0004*/ 	.word	index@(_Z19insertLinearProbing12GPUHashTablePiS0_iS0_)
        /*0008*/ 	.word	0x00000014


	//----- nvinfo : EIATTR_FRAME_SIZE
	.align		4
.L_1:
        /*000c*/ 	.byte	0x04, 0x11
        /*000e*/ 	.short	(.L_3 - .L_2)
	.align		4
.L_2:
        /*0010*/ 	.word	index@($__internal_7_$__cuda_sm20_rem_u64)
        /*0014*/ 	.word	0x00000000


	//----- nvinfo : EIATTR_FRAME_SIZE
	.align		4
.L_3:
        /*0018*/ 	.byte	0x04, 0x11
        /*001a*/ 	.short	(.L_5 - .L_4)
	.align		4
.L_4:
        /*001c*/ 	.word	index@(_Z19insertLinearProbing12GPUHashTablePiS0_iS0_)
        /*0020*/ 	.word	0x00000000


	//----- nvinfo : EIATTR_REGCOUNT
	.align		4
.L_5:
        /*0024*/ 	.byte	0x04, 0x2f
        /*0026*/ 	.short	(.L_7 - .L_6)
	.align		4
.L_6:
        /*0028*/ 	.word	index@(_Z19lookupLinearProbing12GPUHashTablePiS0_i)
        /*002c*/ 	.word	0x00000014


	//----- nvinfo : EIATTR_FRAME_SIZE
	.align		4
.L_7:
        /*0030*/ 	.byte	0x04, 0x11
        /*0032*/ 	.short	(.L_9 - .L_8)
	.align		4
.L_8:
        /*0034*/ 	.word	index@($__internal_6_$__cuda_sm20_rem_u64)
        /*0038*/ 	.word	0x00000000


	//----- nvinfo : EIATTR_FRAME_SIZE
	.align		4
.L_9:
        /*003c*/ 	.byte	0x04, 0x11
        /*003e*/ 	.short	(.L_11 - .L_10)
	.align		4
.L_10:
        /*0040*/ 	.word	index@(_Z19lookupLinearProbing12GPUHashTablePiS0_i)
        /*0044*/ 	.word	0x00000000


	//----- nvinfo : EIATTR_REGCOUNT
	.align		4
.L_11:
        /*0048*/ 	.byte	0x04, 0x2f
        /*004a*/ 	.short	(.L_13 - .L_12)
	.align		4
.L_12:
        /*004c*/ 	.word	index@(_Z19deleteLinearProbing12GPUHashTablePii)
        /*0050*/ 	.word	0x00000012


	//----- nvinfo : EIATTR_FRAME_SIZE
	.align		4
.L_13:
        /*0054*/ 	.byte	0x04, 0x11
        /*0056*/ 	.short	(.L_15 - .L_14)
	.align		4
.L_14:
        /*0058*/ 	.word	index@($__internal_5_$__cuda_sm20_rem_u64)
        /*005c*/ 	.word	0x00000000


	//----- nvinfo : EIATTR_FRAME_SIZE
	.align		4
.L_15:
        /*0060*/ 	.byte	0x04, 0x11
        /*0062*/ 	.short	(.L_17 - .L_16)
	.align		4
.L_16:
        /*0064*/ 	.word	index@(_Z19deleteLinearProbing12GPUHashTablePii)
        /*0068*/ 	.word	0x00000000


	//----- nvinfo : EIATTR_REGCOUNT
	.align		4
.L_17:
        /*006c*/ 	.byte	0x04, 0x2f
        /*006e*/ 	.short	(.L_19 - .L_18)
	.align		4
.L_18:
        /*0070*/ 	.word	index@(_Z12insertCuckoo15CuckooHashTablePiS0_iS0_)
        /*0074*/ 	.word	0x00000018


	//----- nvinfo : EIATTR_FRAME_SIZE
	.align		4
.L_19:
        /*0078*/ 	.byte	0x04, 0x11
        /*007a*/ 	.short	(.L_21 - .L_20)
	.align		4
.L_20:
        /*007c*/ 	.word	index@($__internal_4_$__cuda_sm20_rem_u64)
        /*0080*/ 	.word	0x00000000


	//----- nvinfo : EIATTR_FRAME_SIZE
	.align		4
.L_21:
        /*0084*/ 	.byte	0x04, 0x11
        /*0086*/ 	.short	(.L_23 - .L_22)
	.align		4
.L_22:
        /*0088*/ 	.word	index@(_Z12insertCuckoo15CuckooHashTablePiS0_iS0_)
        /*008c*/ 	.word	0x00000000


	//----- nvinfo : EIATTR_REGCOUNT
	.align		4
.L_23:
        /*0090*/ 	.byte	0x04, 0x2f
        /*0092*/ 	.short	(.L_25 - .L_24)
	.align		4
.L_24:
        /*0094*/ 	.word	index@(_Z12lookupCuckoo15CuckooHashTablePiS0_i)
        /*0098*/ 	.word	0x00000012


	//----- nvinfo : EIATTR_FRAME_SIZE
	.align		4
.L_25:
        /*009c*/ 	.byte	0x04, 0x11
        /*009e*/ 	.short	(.L_27 - .L_26)
	.align		4
.L_26:
        /*00a0*/ 	.word	index@($__internal_3_$__cuda_sm20_rem_u64)
        /*00a4*/ 	.word	0x00000000


	//----- nvinfo : EIATTR_FRAME_SIZE
	.align		4
.L_27:
        /*00a8*/ 	.byte	0x04, 0x11
        /*00aa*/ 	.short	(.L_29 - .L_28)
	.align		4
.L_28:
        /*00ac*/ 	.word	index@(_Z12lookupCuckoo15CuckooHashTablePiS0_i)
        /*00b0*/ 	.word	0x00000000


	//----- nvinfo : EIATTR_REGCOUNT
	.align		4
.L_29:
        /*00b4*/ 	.byte	0x04, 0x2f
        /*00b6*/ 	.short	(.L_31 - .L_30)
	.align		4
.L_30:
        /*00b8*/ 	.word	index@(_Z15insertCoalesced12GPUHashTablePiS0_iS0_)
        /*00bc*/ 	.word	0x00000014


	//----- nvinfo : EIATTR_FRAME_SIZE
	.align		4
.L_31:
        /*00c0*/ 	.byte	0x04, 0x11
        /*00c2*/ 	.short	(.L_33 - .L_32)
	.align		4
.L_32:
        /*00c4*/ 	.word	index@($__internal_2_$__cuda_sm20_rem_u64)
        /*00c8*/ 	.word	0x00000000


	//----- nvinfo : EIATTR_FRAME_SIZE
	.align		4
.L_33:
        /*00cc*/ 	.byte	0x04, 0x11
        /*00ce*/ 	.short	(.L_35 - .L_34)
	.align		4
.L_34:
        /*00d0*/ 	.word	index@(_Z15insertCoalesced12GPUHashTablePiS0_iS0_)
        /*00d4*/ 	.word	0x00000000


	//----- nvinfo : EIATTR_REGCOUNT
	.align		4
.L_35:
        /*00d8*/ 	.byte	0x04, 0x2f
        /*00da*/ 	.short	(.L_37 - .L_36)
	.align		4
.L_36:
        /*00dc*/ 	.word	index@(_Z14buildHashTable12GPUHashTablePiS0_i)
        /*00e0*/ 	.word	0x00000014


	//----- nvinfo : EIATTR_FRAME_SIZE
	.align		4
.L_37:
        /*00e4*/ 	.byte	0x04, 0x11
        /*00e6*/ 	.short	(.L_39 - .L_38)
	.align		4
.L_38:
        /*00e8*/ 	.word	index@($__internal_1_$__cuda_sm20_rem_u64)
        /*00ec*/ 	.word	0x00000000


	//----- nvinfo : EIATTR_FRAME_SIZE
	.align		4
.L_39:
        /*00f0*/ 	.byte	0x04, 0x11
        /*00f2*/ 	.short	(.L_41 - .L_40)
	.align		4
.L_40:
        /*00f4*/ 	.word	index@(_Z14buildHashTable12GPUHashTablePiS0_i)
        /*00f8*/ 	.word	0x00000000


	//----- nvinfo : EIATTR_REGCOUNT
	.align		4
.L_41:
        /*00fc*/ 	.byte	0x04, 0x2f
        /*00fe*/ 	.short	(.L_43 - .L_42)
	.align		4
.L_42:
        /*0100*/ 	.word	index@(_Z14probeHashTable12GPUHashTablePiS0_S0_S0_iS0_)
        /*0104*/ 	.word	0x00000014


	//----- nvinfo : EIATTR_FRAME_SIZE
	.align		4
.L_43:
        /*0108*/ 	.byte	0x04, 0x11
        /*010a*/ 	.short	(.L_45 - .L_44)
	.align		4
.L_44:
        /*010c*/ 	.word	index@($__internal_0_$__cuda_sm20_rem_u64)
        /*0110*/ 	.word	0x00000000


	//----- nvinfo : EIATTR_FRAME_SIZE
	.align		4
.L_45:
        /*0114*/ 	.byte	0x04, 0x11
        /*0116*/ 	.short	(.L_47 - .L_46)
	.align		4
.L_46:
        /*0118*/ 	.word	index@(_Z14probeHashTable12GPUHashTablePiS0_S0_S0_iS0_)
        /*011c*/ 	.word	0x00000000


	//----- nvinfo : EIATTR_MIN_STACK_SIZE
	.align		4
.L_47:
        /*0120*/ 	.byte	0x04, 0x12
        /*0122*/ 	.short	(.L_49 - .L_48)
	.align		4
.L_48:
        /*0124*/ 	.word	index@(_Z14probeHashTable12GPUHashTablePiS0_S0_S0_iS0_)
        /*0128*/ 	.word	0x00000000


	//----- nvinfo : EIATTR_MIN_STACK_SIZE
	.align		4
.L_49:
        /*012c*/ 	.byte	0x04, 0x12
        /*012e*/ 	.short	(.L_51 - .L_50)
	.align		4
.L_50:
        /*0130*/ 	.word	index@(_Z14buildHashTable12GPUHashTablePiS0_i)
        /*0134*/ 	.word	0x00000000


	//----- nvinfo : EIATTR_MIN_STACK_SIZE
	.align		4
.L_51:
        /*0138*/ 	.byte	0x04, 0x12
        /*013a*/ 	.short	(.L_53 - .L_52)
	.align		4
.L_52:
        /*013c*/ 	.word	index@(_Z15insertCoalesced12GPUHashTablePiS0_iS0_)
        /*0140*/ 	.word	0x00000000


	//----- nvinfo : EIATTR_MIN_STACK_SIZE
	.align		4
.L_53:
        /*0144*/ 	.byte	0x04, 0x12
        /*0146*/ 	.short	(.L_55 - .L_54)
	.align		4
.L_54:
        /*0148*/ 	.word	index@(_Z12lookupCuckoo15CuckooHashTablePiS0_i)
        /*014c*/ 	.word	0x00000000


	//----- nvinfo : EIATTR_MIN_STACK_SIZE
	.align		4
.L_55:
        /*0150*/ 	.byte	0x04, 0x12
        /*0152*/ 	.short	(.L_57 - .L_56)
	.align		4
.L_56:
        /*0154*/ 	.word	index@(_Z12insertCuckoo15CuckooHashTablePiS0_iS0_)
        /*0158*/ 	.word	0x00000000


	//----- nvinfo : EIATTR_MIN_STACK_SIZE
	.align		4
.L_57:
        /*015c*/ 	.byte	0x04, 0x12
        /*015e*/ 	.short	(.L_59 - .L_58)
	.align		4
.L_58:
        /*0160*/ 	.word	index@(_Z19deleteLinearProbing12GPUHashTablePii)
        /*0164*/ 	.word	0x00000000


	//----- nvinfo : EIATTR_MIN_STACK_SIZE
	.align		4
.L_59:
        /*0168*/ 	.byte	0x04, 0x12
        /*016a*/ 	.short	(.L_61 - .L_60)
	.align		4
.L_60:
        /*016c*/ 	.word	index@(_Z19lookupLinearProbing12GPUHashTablePiS0_i)
        /*0170*/ 	.word	0x00000000


	//----- nvinfo : EIATTR_MIN_STACK_SIZE
	.align		4
.L_61:
        /*0174*/ 	.byte	0x04, 0x12
        /*0176*/ 	.short	(.L_63 - .L_62)
	.align		4
.L_62:
        /*0178*/ 	.word	index@(_Z19insertLinearProbing12GPUHashTablePiS0_iS0_)
        /*017c*/ 	.word	0x00000000
.L_63:


//--------------------- .nv.compat                --------------------------
	.section	.nv.compat,"",@"SHT_CUDA_COMPAT_INFO"
	.align	4
        /*0000*/ 	.byte	0x02, 0x09, 0x00, 0x00, 0x02, 0x02, 0x01, 0x00, 0x02, 0x05, 0x05, 0x00, 0x03, 0x07, 0x01, 0x01
        /*0010*/ 	.byte	0x02, 0x03, 0x00, 0x00, 0x02, 0x06, 0x01, 0x00, 0x04, 0x0b, 0x08, 0x00, 0x09, 0x00, 0x00, 0x00
        /*0020*/ 	.byte	0x00, 0x00, 0x00, 0x00


//--------------------- .nv.info._Z14probeHashTable12GPUHashTablePiS0_S0_S0_iS0_ --------------------------
	.section	.nv.info._Z14probeHashTable12GPUHashTablePiS0_S0_S0_iS0_,"",@"SHT_CUDA_INFO"
	.sectionflags	@""
	.align	4


	//----- nvinfo : EIATTR_CUDA_API_VERSION
	.align		4
        /*0000*/ 	.byte	0x04, 0x37
        /*0002*/ 	.short	(.L_65 - .L_64)
.L_64:
        /*0004*/ 	.word	0x00000082


	//----- nvinfo : EIATTR_KPARAM_INFO
	.align		4
.L_65:
        /*0008*/ 	.byte	0x04, 0x17
        /*000a*/ 	.short	(.L_67 - .L_66)
.L_66:
        /*000c*/ 	.word	0x00000000
        /*0010*/ 	.short	0x0006
        /*0012*/ 	.short	0x0040
        /*0014*/ 	.byte	0x00, 0xf5, 0x21, 0x00


	//----- nvinfo : EIATTR_KPARAM_INFO
	.align		4
.L_67:
        /*0018*/ 	.byte	0x04, 0x17
        /*001a*/ 	.short	(.L_69 - .L_68)
.L_68:
        /*001c*/ 	.word	0x00000000
        /*0020*/ 	.short	0x0005
        /*0022*/ 	.short	0x0038
        /*0024*/ 	.byte	0x00, 0xf0, 0x11, 0x00


	//----- nvinfo : EIATTR_KPARAM_INFO
	.align		4
.L_69:
        /*0028*/ 	.byte	0x04, 0x17
        /*002a*/ 	.short	(.L_71 - .L_70)
.L_70:
        /*002c*/ 	.word	0x00000000
        /*0030*/ 	.short	0x0004
        /*0032*/ 	.short	0x0030
        /*0034*/ 	.byte	0x00, 0xf5, 0x21, 0x00


	//----- nvinfo : EIATTR_KPARAM_INFO
	.align		4
.L_71:
        /*0038*/ 	.byte	0x04, 0x17
        /*003a*/ 	.short	(.L_73 - .L_72)
.L_72:
        /*003c*/ 	.word	0x00000000
        /*0040*/ 	.short	0x0003
        /*0042*/ 	.short	0x0028
        /*0044*/ 	.byte	0x00, 0xf5, 0x21, 0x00


	//----- nvinfo : EIATTR_KPARAM_INFO
	.align		4
.L_73:
        /*0048*/ 	.byte	0x04, 0x17
        /*004a*/ 	.short	(.L_75 - .L_74)
.L_74:
        /*004c*/ 	.word	0x00000000
        /*0050*/ 	.short	0x0002
        /*0052*/ 	.short	0x0020
        /*0054*/ 	.byte	0x00, 0xf5, 0x21, 0x00


	//----- nvinfo : EIATTR_KPARAM_INFO
	.align		4
.L_75:
        /*0058*/ 	.byte	0x04, 0x17
        /*005a*/ 	.short	(.L_77 - .L_76)
.L_76:
        /*005c*/ 	.word	0x00000000
        /*0060*/ 	.short	0x0001
        /*0062*/ 	.short	0x0018
        /*0064*/ 	.byte	0x00, 0xf5, 0x21, 0x00


	//----- nvinfo : EIATTR_KPARAM_INFO
	.align		4
.L_77:
        /*0068*/ 	.byte	0x04, 0x17
        /*006a*/ 	.short	(.L_79 - .L_78)
.L_78:
        /*006c*/ 	.word	0x00000000
        /*0070*/ 	.short	0x0000
        /*0072*/ 	.short	0x0000
        /*0074*/ 	.byte	0x00, 0xf0, 0x61, 0x00


	//----- nvinfo : EIATTR_SPARSE_MMA_MASK
	.align		4
.L_79:
        /*0078*/ 	.byte	0x03, 0x50
        /*007a*/ 	.short	0x0000


	//----- nvinfo : EIATTR_MAXREG_COUNT
	.align		4
        /*007c*/ 	.byte	0x03, 0x1b
        /*007e*/ 	.short	0x00ff


	//----- nvinfo : EIATTR_MERCURY_ISA_VERSION
	.align		4
        /*0080*/ 	.byte	0x03, 0x5f
        /*0082*/ 	.short	0x0101


	//----- nvinfo : EIATTR_INT_WARP_WIDE_INSTR_OFFSETS
	.align		4
        /*0084*/ 	.byte	0x04, 0x31
        /*0086*/ 	.short	(.L_81 - .L_80)


	//   ....[0]....
.L_80:
        /*0088*/ 	.word	0x00000560


	//   ....[1]....
        /*008c*/ 	.word	0x00000620


	//----- nvinfo : EIATTR_VRC_CTA_INIT_COUNT
	.align		4
.L_81:
        /*0090*/ 	.byte	0x02, 0x4a
	.zero		1
	.zero		1


	//----- nvinfo : EIATTR_EXIT_INSTR_OFFSETS
	.align		4
        /*0094*/ 	.byte	0x04, 0x1c
        /*0096*/ 	.short	(.L_83 - .L_82)


	//   ....[0]....
.L_82:
        /*0098*/ 	.word	0x00000070


	//   ....[1]....
        /*009c*/ 	.word	0x000004e0


	//   ....[2]....
        /*00a0*/ 	.word	0x00000520


	//   ....[3]....
        /*00a4*/ 	.word	0x000006c0


	//----- nvinfo : EIATTR_CRS_STACK_SIZE
	.align		4
.L_83:
        /*00a8*/ 	.byte	0x04, 0x1e
        /*00aa*/ 	.short	(.L_85 - .L_84)
.L_84:
        /*00ac*/ 	.word	0x00000000


	//----- nvinfo : EIATTR_CBANK_PARAM_SIZE
	.align		4
.L_85:
        /*00b0*/ 	.byte	0x03, 0x19
        /*00b2*/ 	.short	0x0048


	//----- nvinfo : EIATTR_PARAM_CBANK
	.align		4
        /*00b4*/ 	.byte	0x04, 0x0a
        /*00b6*/ 	.short	(.L_87 - .L_86)
	.align		4
.L_86:
        /*00b8*/ 	.word	index@(.nv.constant0._Z14probeHashTable12GPUHashTablePiS0_S0_S0_iS0_)
        /*00bc*/ 	.short	0x0380
        /*00be*/ 	.short	0x0048


	//----- nvinfo : EIATTR_SW_WAR
	.align		4
.L_87:
        /*00c0*/ 	.byte	0x04, 0x36
        /*00c2*/ 	.short	(.L_89 - .L_88)
.L_88:
        /*00c4*/ 	.word	0x00000008
.L_89:


//--------------------- .nv.info._Z14buildHashTable12GPUHashTablePiS0_i --------------------------
	.section	.nv.info._Z14buildHashTable12GPUHashTablePiS0_i,"",@"SHT_CUDA_INFO"
	.sectionflags	@""
	.align	4


	//----- nvinfo : EIATTR_CUDA_API_VERSION
	.align		4
        /*0000*/ 	.byte	0x04, 0x37
        /*0002*/ 	.short	(.L_91 - .L_90)
.L_90:
        /*0004*/ 	.word	0x00000082


	//----- nvinfo : EIATTR_KPARAM_INFO
	.align		4
.L_91:
        /*0008*/ 	.byte	0x04, 0x17
        /*000a*/ 	.short	(.L_93 - .L_92)
.L_92:
        /*000c*/ 	.word	0x00000000
        /*0010*/ 	.short	0x0003
        /*0012*/ 	.short	0x0028
        /*0014*/ 	.byte	0x00, 0xf0, 0x11, 0x00


	//----- nvinfo : EIATTR_KPARAM_INFO
	.align		4
.L_93:
        /*0018*/ 	.byte	0x04, 0x17
        /*001a*/ 	.short	(.L_95 - .L_94)
.L_94:
        /*001c*/ 	.word	0x00000000
        /*0020*/ 	.short	0x0002
        /*0022*/ 	.short	0x0020
        /*0024*/ 	.byte	0x00, 0xf5, 0x21, 0x00


	//----- nvinfo : EIATTR_KPARAM_INFO
	.align		4
.L_95:
        /*0028*/ 	.byte	0x04, 0x17
        /*002a*/ 	.short	(.L_97 - .L_96)
.L_96:
        /*002c*/ 	.word	0x00000000
        /*0030*/ 	.short	0x0001
        /*0032*/ 	.short	0x0018
        /*0034*/ 	.byte	0x00, 0xf5, 0x21, 0x00


	//----- nvinfo : EIATTR_KPARAM_INFO
	.align		4
.L_97:
        /*0038*/ 	.byte	0x04, 0x17
        /*003a*/ 	.short	(.L_99 - .L_98)
.L_98:
        /*003c*/ 	.word	0x00000000
        /*0040*/ 	.short	0x0000
        /*0042*/ 	.short	0x0000
        /*0044*/ 	.byte	0x00, 0xf0, 0x61, 0x00


	//----- nvinfo : EIATTR_SPARSE_MMA_MASK
	.align		4
.L_99:
        /*0048*/ 	.byte	0x03, 0x50
        /*004a*/ 	.short	0x0000


	//----- nvinfo : EIATTR_MAXREG_COUNT
	.align		4
        /*004c*/ 	.byte	0x03, 0x1b
        /*004e*/ 	.short	0x00ff


	//----- nvinfo : EIATTR_MERCURY_ISA_VERSION
	.align		4
        /*0050*/ 	.byte	0x03, 0x5f
        /*0052*/ 	.short	0x0101


	//----- nvinfo : EIATTR_VRC_CTA_INIT_COUNT
	.align		4
        /*0054*/ 	.byte	0x02, 0x4a
	.zero		1
	.zero		1


	//----- nvinfo : EIATTR_EXIT_INSTR_OFFSETS
	.align		4
        /*0058*/ 	.byte	0x04, 0x1c
        /*005a*/ 	.short	(.L_101 - .L_100)


	//   ....[0]....
.L_100:
        /*005c*/ 	.word	0x00000070


	//   ....[1]....
        /*0060*/ 	.word	0x00000570


	//   ....[2]....
        /*0064*/ 	.word	0x000005b0


	//----- nvinfo : EIATTR_CRS_STACK_SIZE
	.align		4
.L_101:
        /*0068*/ 	.byte	0x04, 0x1e
        /*006a*/ 	.short	(.L_103 - .L_102)
.L_102:
        /*006c*/ 	.word	0x00000000


	//----- nvinfo : EIATTR_CBANK_PARAM_SIZE
	.align		4
.L_103:
        /*0070*/ 	.byte	0x03, 0x19
        /*0072*/ 	.short	0x002c


	//----- nvinfo : EIATTR_PARAM_CBANK
	.align		4
        /*0074*/ 	.byte	0x04, 0x0a
        /*0076*/ 	.short	(.L_105 - .L_104)
	.align		4
.L_104:
        /*0078*/ 	.word	index@(.nv.constant0._Z14buildHashTable12GPUHashTablePiS0_i)
        /*007c*/ 	.short	0x0380
        /*007e*/ 	.short	0x002c


	//----- nvinfo : EIATTR_SW_WAR
	.align		4
.L_105:
        /*0080*/ 	.byte	0x04, 0x36
        /*0082*/ 	.short	(.L_107 - .L_106)
.L_106:
        /*0084*/ 	.word	0x00000008
.L_107:


//--------------------- .nv.info._Z15insertCoalesced12GPUHashTablePiS0_iS0_ --------------------------
	.section	.nv.info._Z15insertCoalesced12GPUHashTablePiS0_iS0_,"",@"SHT_CUDA_INFO"
	.sectionflags	@""
	.align	4


	//----- nvinfo : EIATTR_CUDA_API_VERSION
	.align		4
        /*0000*/ 	.byte	0x04, 0x37
        /*0002*/ 	.short	(.L_109 - .L_108)
.L_108:
        /*0004*/ 	.word	0x00000082


	//----- nvinfo : EIATTR_KPARAM_INFO
	.align		4
.L_109:
        /*0008*/ 	.byte	0x04, 0x17
        /*000a*/ 	.short	(.L_111 - .L_110)
.L_110:
        /*000c*/ 	.word	0x00000000
        /*0010*/ 	.short	0x0004
        /*0012*/ 	.short	0x0030
        /*0014*/ 	.byte	0x00, 0xf5, 0x21, 0x00


	//----- nvinfo : EIATTR_KPARAM_INFO
	.align		4
.L_111:
        /*0018*/ 	.byte	0x04, 0x17
        /*001a*/ 	.short	(.L_113 - .L_112)
.L_112:
        /*001c*/ 	.word	0x00000000
        /*0020*/ 	.short	0x0003
        /*0022*/ 	.short	0x0028
        /*0024*/ 	.byte	0x00, 0xf0, 0x11, 0x00


	//----- nvinfo : EIATTR_KPARAM_INFO
	.align		4
.L_113:
        /*0028*/ 	.byte	0x04, 0x17
        /*002a*/ 	.short	(.L_115 - .L_114)
.L_114:
        /*002c*/ 	.word	0x00000000
        /*0030*/ 	.short	0x0002
        /*0032*/ 	.short	0x0020
        /*0034*/ 	.byte	0x00, 0xf5, 0x21, 0x00


	//----- nvinfo : EIATTR_KPARAM_INFO
	.align		4
.L_115:
        /*0038*/ 	.byte	0x04, 0x17
        /*003a*/ 	.short	(.L_117 - .L_116)
.L_116:
        /*003c*/ 	.word	0x00000000
        /*0040*/ 	.short	0x0001
        /*0042*/ 	.short	0x0018
        /*0044*/ 	.byte	0x00, 0xf5, 0x21, 0x00


	//----- nvinfo : EIATTR_KPARAM_INFO
	.align		4
.L_117:
        /*0048*/ 	.byte	0x04, 0x17
        /*004a*/ 	.short	(.L_119 - .L_118)
.L_118:
        /*004c*/ 	.word	0x00000000
        /*0050*/ 	.short	0x0000
        /*0052*/ 	.short	0x0000
        /*0054*/ 	.byte	0x00, 0xf0, 0x61, 0x00


	//----- nvinfo : EIATTR_SPARSE_MMA_MASK
	.align		4
.L_119:
        /*0058*/ 	.byte	0x03, 0x50
        /*005a*/ 	.short	0x0000


	//----- nvinfo : EIATTR_MAXREG_COUNT
	.align		4
        /*005c*/ 	.byte	0x03, 0x1b
        /*005e*/ 	.short	0x00ff


	//----- nvinfo : EIATTR_NUM_BARRIERS
	.align		4
        /*0060*/ 	.byte	0x02, 0x4c
        /*0062*/ 	.byte	0x01
	.zero		1


	//----- nvinfo : EIATTR_MERCURY_ISA_VERSION
	.align		4
        /*0064*/ 	.byte	0x03, 0x5f
        /*0066*/ 	.short	0x0101


	//----- nvinfo : EIATTR_INT_WARP_WIDE_INSTR_OFFSETS
	.align		4
        /*0068*/ 	.byte	0x04, 0x31
        /*006a*/ 	.short	(.L_121 - .L_120)


	//   ....[0]....
.L_120:
        /*006c*/ 	.word	0x00000e40


	//----- nvinfo : EIATTR_VRC_CTA_INIT_COUNT
	.align		4
.L_121:
        /*0070*/ 	.byte	0x02, 0x4a
	.zero		1
	.zero		1


	//----- nvinfo : EIATTR_EXIT_INSTR_OFFSETS
	.align		4
        /*0074*/ 	.byte	0x04, 0x1c
        /*0076*/ 	.short	(.L_123 - .L_122)


	//   ....[0]....
.L_122:
        /*0078*/ 	.word	0x00000a90


	//   ....[1]....
        /*007c*/ 	.word	0x00000ad0


	//   ....[2]....
        /*0080*/ 	.word	0x00000dd0


	//   ....[3]....
        /*0084*/ 	.word	0x00000e10


	//   ....[4]....
        /*0088*/ 	.word	0x00000e90


	//----- nvinfo : EIATTR_CRS_STACK_SIZE
	.align		4
.L_123:
        /*008c*/ 	.byte	0x04, 0x1e
        /*008e*/ 	.short	(.L_125 - .L_124)
.L_124:
        /*0090*/ 	.word	0x00000000


	//----- nvinfo : EIATTR_CBANK_PARAM_SIZE
	.align		4
.L_125:
        /*0094*/ 	.byte	0x03, 0x19
        /*0096*/ 	.short	0x0038


	//----- nvinfo : EIATTR_PARAM_CBANK
	.align		4
        /*0098*/ 	.byte	0x04, 0x0a
        /*009a*/ 	.short	(.L_127 - .L_126)
	.align		4
.L_126:
        /*009c*/ 	.word	index@(.nv.constant0._Z15insertCoalesced12GPUHashTablePiS0_iS0_)
        /*00a0*/ 	.short	0x0380
        /*00a2*/ 	.short	0x0038


	//----- nvinfo : EIATTR_SW_WAR
	.align		4
.L_127:
        /*00a4*/ 	.byte	0x04, 0x36
        /*00a6*/ 	.short	(.L_129 - .L_128)
.L_128:
        /*00a8*/ 	.word	0x00000008
.L_129:


//--------------------- .nv.info._Z12lookupCuckoo15CuckooHashTablePiS0_i --------------------------
	.section	.nv.info._Z12lookupCuckoo15CuckooHashTablePiS0_i,"",@"SHT_CUDA_INFO"
	.sectionflags	@""
	.align	4


	//----- nvinfo : EIATTR_CUDA_API_VERSION
	.align		4
        /*0000*/ 	.byte	0x04, 0x37
        /*0002*/ 	.short	(.L_131 - .L_130)
.L_130:
        /*0004*/ 	.word	0x00000082


	//----- nvinfo : EIATTR_KPARAM_INFO
	.align		4
.L_131:
        /*0008*/ 	.byte	0x04, 0x17
        /*000a*/ 	.short	(.L_133 - .L_132)
.L_132:
        /*000c*/ 	.word	0x00000000
        /*0010*/ 	.short	0x0003
        /*0012*/ 	.short	0x0028
        /*0014*/ 	.byte	0x00, 0xf0, 0x11, 0x00


	//----- nvinfo : EIATTR_KPARAM_INFO
	.align		4
.L_133:
        /*0018*/ 	.byte	0x04, 0x17
        /*001a*/ 	.short	(.L_135 - .L_134)
.L_134:
        /*001c*/ 	.word	0x00000000
        /*0020*/ 	.short	0x0002
        /*0022*/ 	.short	0x0020
        /*0024*/ 	.byte	0x00, 0xf5, 0x21, 0x00


	//----- nvinfo : EIATTR_KPARAM_INFO
	.align		4
.L_135:
        /*0028*/ 	.byte	0x04, 0x17
        /*002a*/ 	.short	(.L_137 - .L_136)
.L_136:
        /*002c*/ 	.word	0x00000000
        /*0030*/ 	.short	0x0001
        /*0032*/ 	.short	0x0018
        /*0034*/ 	.byte	0x00, 0xf5, 0x21, 0x00


	//----- nvinfo : EIATTR_KPARAM_INFO
	.align		4
.L_137:
        /*0038*/ 	.byte	0x04, 0x17
        /*003a*/ 	.short	(.L_139 - .L_138)
.L_138:
        /*003c*/ 	.word	0x00000000
        /*0040*/ 	.short	0x0000
        /*0042*/ 	.short	0x0000
        /*0044*/ 	.byte	0x00, 0xf0, 0x61, 0x00


	//----- nvinfo : EIATTR_SPARSE_MMA_MASK
	.align		4
.L_139:
        /*0048*/ 	.byte	0x03, 0x50
        /*004a*/ 	.short	0x0000


	//----- nvinfo : EIATTR_MAXREG_COUNT
	.align		4
        /*004c*/ 	.byte	0x03, 0x1b
        /*004e*/ 	.short	0x00ff


	//----- nvinfo : EIATTR_MERCURY_ISA_VERSION
	.align		4
        /*0050*/ 	.byte	0x03, 0x5f
        /*0052*/ 	.short	0x0101


	//----- nvinfo : EIATTR_VRC_CTA_INIT_COUNT
	.align		4
        /*0054*/ 	.byte	0x02, 0x4a
	.zero		1
	.zero		1


	//----- nvinfo : EIATTR_EXIT_INSTR_OFFSETS
	.align		4
        /*0058*/ 	.byte	0x04, 0x1c
        /*005a*/ 	.short	(.L_141 - .L_140)


	//   ....[0]....
.L_140:
        /*005c*/ 	.word	0x00000070


	//   ....[1]....
        /*0060*/ 	.word	0x00000350


	//   ....[2]....
        /*0064*/ 	.word	0x000005d0


	//   ....[3]....
        /*0068*/ 	.word	0x00000620


	//----- nvinfo : EIATTR_CRS_STACK_SIZE
	.align		4
.L_141:
        /*006c*/ 	.byte	0x04, 0x1e
        /*006e*/ 	.short	(.L_143 - .L_142)
.L_142:
        /*0070*/ 	.word	0x00000000


	//----- nvinfo : EIATTR_CBANK_PARAM_SIZE
	.align		4
.L_143:
        /*0074*/ 	.byte	0x03, 0x19
        /*0076*/ 	.short	0x002c


	//----- nvinfo : EIATTR_PARAM_CBANK
	.align		4
        /*0078*/ 	.byte	0x04, 0x0a
        /*007a*/ 	.short	(.L_145 - .L_144)
	.align		4
.L_144:
        /*007c*/ 	.word	index@(.nv.constant0._Z12lookupCuckoo15CuckooHashTablePiS0_i)
        /*0080*/ 	.short	0x0380
        /*0082*/ 	.short	0x002c


	//----- nvinfo : EIATTR_SW_WAR
	.align		4
.L_145:
        /*0084*/ 	.byte	0x04, 0x36
        /*0086*/ 	.short	(.L_147 - .L_146)
.L_146:
        /*0088*/ 	.word	0x00000008
.L_147:


//--------------------- .nv.info._Z12insertCuckoo15CuckooHashTablePiS0_iS0_ --------------------------
	.section	.nv.info._Z12insertCuckoo15CuckooHashTablePiS0_iS0_,"",@"SHT_CUDA_INFO"
	.sectionflags	@""
	.align	4


	//----- nvinfo : EIATTR_CUDA_API_VERSION
	.align		4
        /*0000*/ 	.byte	0x04, 0x37
        /*0002*/ 	.short	(.L_149 - .L_148)
.L_148:
        /*0004*/ 	.word	0x00000082


	//----- nvinfo : EIATTR_KPARAM_INFO
	.align		4
.L_149:
        /*0008*/ 	.byte	0x04, 0x17
        /*000a*/ 	.short	(.L_151 - .L_150)
.L_150:
        /*000c*/ 	.word	0x00000000
        /*0010*/ 	.short	0x0004
        /*0012*/ 	.short	0x0030
        /*0014*/ 	.byte	0x00, 0xf5, 0x21, 0x00


	//----- nvinfo : EIATTR_KPARAM_INFO
	.align		4
.L_151:
        /*0018*/ 	.byte	0x04, 0x17
        /*001a*/ 	.short	(.L_153 - .L_152)
.L_152:
        /*001c*/ 	.word	0x00000000
        /*0020*/ 	.short	0x0003
        /*0022*/ 	.short	0x0028
        /*0024*/ 	.byte	0x00, 0xf0, 0x11, 0x00


	//----- nvinfo : EIATTR_KPARAM_INFO
	.align		4
.L_153:
        /*0028*/ 	.byte	0x04, 0x17
        /*002a*/ 	.short	(.L_155 - .L_154)
.L_154:
        /*002c*/ 	.word	0x00000000
        /*0030*/ 	.short	0x0002
        /*0032*/ 	.short	0x0020
        /*0034*/ 	.byte	0x00, 0xf5, 0x21, 0x00


	//----- nvinfo : EIATTR_KPARAM_INFO
	.align		4
.L_155:
        /*0038*/ 	.byte	0x04, 0x17
        /*003a*/ 	.short	(.L_157 - .L_156)
.L_156:
        /*003c*/ 	.word	0x00000000
        /*0040*/ 	.short	0x0001
        /*0042*/ 	.short	0x0018
        /*0044*/ 	.byte	0x00, 0xf5, 0x21, 0x00


	//----- nvinfo : EIATTR_KPARAM_INFO
	.align		4
.L_157:
        /*0048*/ 	.byte	0x04, 0x17
        /*004a*/ 	.short	(.L_159 - .L_158)
.L_158:
        /*004c*/ 	.word	0x00000000
        /*0050*/ 	.short	0x0000
        /*0052*/ 	.short	0x0000
        /*0054*/ 	.byte	0x00, 0xf0, 0x61, 0x00


	//----- nvinfo : EIATTR_SPARSE_MMA_MASK
	.align		4
.L_159:
        /*0058*/ 	.byte	0x03, 0x50
        /*005a*/ 	.short	0x0000


	//----- nvinfo : EIATTR_MAXREG_COUNT
	.align		4
        /*005c*/ 	.byte	0x03, 0x1b
        /*005e*/ 	.short	0x00ff


	//----- nvinfo : EIATTR_MERCURY_ISA_VERSION
	.align		4
        /*0060*/ 	.byte	0x03, 0x5f
        /*0062*/ 	.short	0x0101


	//----- nvinfo : EIATTR_INT_WARP_WIDE_INSTR_OFFSETS
	.align		4
        /*0064*/ 	.byte	0x04, 0x31
        /*0066*/ 	.short	(.L_161 - .L_160)


	//   ....[0]....
.L_160:
        /*0068*/ 	.word	0x000014d0


	//   ....[1]....
        /*006c*/ 	.word	0x000015a0


	//----- nvinfo : EIATTR_VRC_CTA_INIT_COUNT
	.align		4
.L_161:
        /*0070*/ 	.byte	0x02, 0x4a
	.zero		1
	.zero		1


	//----- nvinfo : EIATTR_EXIT_INSTR_OFFSETS
	.align		4
        /*0074*/ 	.byte	0x04, 0x1c
        /*0076*/ 	.short	(.L_163 - .L_162)


	//   ....[0]....
.L_162:
        /*0078*/ 	.word	0x00000070


	//   ....[1]....
        /*007c*/ 	.word	0x00001460


	//   ....[2]....
        /*0080*/ 	.word	0x000014a0


	//   ....[3]....
        /*0084*/ 	.word	0x00001520


	//   ....[4]....
        /*0088*/ 	.word	0x00001570


	//   ....[5]....
        /*008c*/ 	.word	0x000015f0


	//----- nvinfo : EIATTR_CRS_STACK_SIZE
	.align		4
.L_163:
        /*0090*/ 	.byte	0x04, 0x1e
        /*0092*/ 	.short	(.L_165 - .L_164)
.L_164:
        /*0094*/ 	.word	0x00000000


	//----- nvinfo : EIATTR_CBANK_PARAM_SIZE
	.align		4
.L_165:
        /*0098*/ 	.byte	0x03, 0x19
        /*009a*/ 	.short	0x0038


	//----- nvinfo : EIATTR_PARAM_CBANK
	.align		4
        /*009c*/ 	.byte	0x04, 0x0a
        /*009e*/ 	.short	(.L_167 - .L_166)
	.align		4
.L_166:
        /*00a0*/ 	.word	index@(.nv.constant0._Z12insertCuckoo15CuckooHashTablePiS0_iS0_)
        /*00a4*/ 	.short	0x0380
        /*00a6*/ 	.short	0x0038


	//----- nvinfo : EIATTR_SW_WAR
	.align		4
.L_167:
        /*00a8*/ 	.byte	0x04, 0x36
        /*00aa*/ 	.short	(.L_169 - .L_168)
.L_168:
        /*00ac*/ 	.word	0x00000008
.L_169:


//--------------------- .nv.info._Z19deleteLinearProbing12GPUHashTablePii --------------------------
	.section	.nv.info._Z19deleteLinearProbing12GPUHashTablePii,"",@"SHT_CUDA_INFO"
	.sectionflags	@""
	.align	4


	//----- nvinfo : EIATTR_CUDA_API_VERSION
	.align		4
        /*0000*/ 	.byte	0x04, 0x37
        /*0002*/ 	.short	(.L_171 - .L_170)
.L_170:
        /*0004*/ 	.word	0x00000082


	//----- nvinfo : EIATTR_KPARAM_INFO
	.align		4
.L_171:
        /*0008*/ 	.byte	0x04, 0x17
        /*000a*/ 	.short	(.L_173 - .L_172)
.L_172:
        /*000c*/ 	.word	0x00000000
        /*0010*/ 	.short	0x0002
        /*0012*/ 	.short	0x0020
        /*0014*/ 	.byte	0x00, 0xf0, 0x11, 0x00


	//----- nvinfo : EIATTR_KPARAM_INFO
	.align		4
.L_173:
        /*0018*/ 	.byte	0x04, 0x17
        /*001a*/ 	.short	(.L_175 - .L_174)
.L_174:
        /*001c*/ 	.word	0x00000000
        /*0020*/ 	.short	0x0001
        /*0022*/ 	.short	0x0018
        /*0024*/ 	.byte	0x00, 0xf5, 0x21, 0x00


	//----- nvinfo : EIATTR_KPARAM_INFO
	.align		4
.L_175:
        /*0028*/ 	.byte	0x04, 0x17
        /*002a*/ 	.short	(.L_177 - .L_176)
.L_176:
        /*002c*/ 	.word	0x00000000
        /*0030*/ 	.short	0x0000
        /*0032*/ 	.short	0x0000
        /*0034*/ 	.byte	0x00, 0xf0, 0x61, 0x00


	//----- nvinfo : EIATTR_SPARSE_MMA_MASK
	.align		4
.L_177:
        /*0038*/ 	.byte	0x03, 0x50
        /*003a*/ 	.short	0x0000


	//----- nvinfo : EIATTR_MAXREG_COUNT
	.align		4
        /*003c*/ 	.byte	0x03, 0x1b
        /*003e*/ 	.short	0x00ff


	//----- nvinfo : EIATTR_MERCURY_ISA_VERSION
	.align		4
        /*0040*/ 	.byte	0x03, 0x5f
        /*0042*/ 	.short	0x0101


	//----- nvinfo : EIATTR_VRC_CTA_INIT_COUNT
	.align		4
        /*0044*/ 	.byte	0x02, 0x4a
	.zero		1
	.zero		1


	//----- nvinfo : EIATTR_EXIT_INSTR_OFFSETS
	.align		4
        /*0048*/ 	.byte	0x04, 0x1c
        /*004a*/ 	.short	(.L_179 - .L_178)


	//   ....[0]....
.L_178:
        /*004c*/ 	.word	0x00000070


	//   ....[1]....
        /*0050*/ 	.word	0x000004e0


	//   ....[2]....
        /*0054*/ 	.word	0x00000520


	//   ....[3]....
        /*0058*/ 	.word	0x00000570


	//----- nvinfo : EIATTR_CRS_STACK_SIZE
	.align		4
.L_179:
        /*005c*/ 	.byte	0x04, 0x1e
        /*005e*/ 	.short	(.L_181 - .L_180)
.L_180:
        /*0060*/ 	.word	0x00000000


	//----- nvinfo : EIATTR_CBANK_PARAM_SIZE
	.align		4
.L_181:
        /*0064*/ 	.byte	0x03, 0x19
        /*0066*/ 	.short	0x0024


	//----- nvinfo : EIATTR_PARAM_CBANK
	.align		4
        /*0068*/ 	.byte	0x04, 0x0a
        /*006a*/ 	.short	(.L_183 - .L_182)
	.align		4
.L_182:
        /*006c*/ 	.word	index@(.nv.constant0._Z19deleteLinearProbing12GPUHashTablePii)
        /*0070*/ 	.short	0x0380
        /*0072*/ 	.short	0x0024


	//----- nvinfo : EIATTR_SW_WAR
	.align		4
.L_183:
        /*0074*/ 	.byte	0x04, 0x36
        /*0076*/ 	.short	(.L_185 - .L_184)
.L_184:
        /*0078*/ 	.word	0x00000008
.L_185:


//--------------------- .nv.info._Z19lookupLinearProbing12GPUHashTablePiS0_i --------------------------
	.section	.nv.info._Z19lookupLinearProbing12GPUHashTablePiS0_i,"",@"SHT_CUDA_INFO"
	.sectionflags	@""
	.align	4


	//----- nvinfo : EIATTR_CUDA_API_VERSION
	.align		4
        /*0000*/ 	.byte	0x04, 0x37
        /*0002*/ 	.short	(.L_187 - .L_186)
.L_186:
        /*0004*/ 	.word	0x00000082


	//----- nvinfo : EIATTR_KPARAM_INFO
	.align		4
.L_187:
        /*0008*/ 	.byte	0x04, 0x17
        /*000a*/ 	.short	(.L_189 - .L_188)
.L_188:
        /*000c*/ 	.word	0x00000000
        /*0010*/ 	.short	0x0003
        /*0012*/ 	.short	0x0028
        /*0014*/ 	.byte	0x00, 0xf0, 0x11, 0x00


	//----- nvinfo : EIATTR_KPARAM_INFO
	.align		4
.L_189:
        /*0018*/ 	.byte	0x04, 0x17
        /*001a*/ 	.short	(.L_191 - .L_190)
.L_190:
        /*001c*/ 	.word	0x00000000
        /*0020*/ 	.short	0x0002
        /*0022*/ 	.short	0x0020
        /*0024*/ 	.byte	0x00, 0xf5, 0x21, 0x00


	//----- nvinfo : EIATTR_KPARAM_INFO
	.align		4
.L_191:
        /*0028*/ 	.byte	0x04, 0x17
        /*002a*/ 	.short	(.L_193 - .L_192)
.L_192:
        /*002c*/ 	.word	0x00000000
        /*0030*/ 	.short	0x0001
        /*0032*/ 	.short	0x0018
        /*0034*/ 	.byte	0x00, 0xf5, 0x21, 0x00


	//----- nvinfo : EIATTR_KPARAM_INFO
	.align		4
.L_193:
        /*0038*/ 	.byte	0x04, 0x17
        /*003a*/ 	.short	(.L_195 - .L_194)
.L_194:
        /*003c*/ 	.word	0x00000000
        /*0040*/ 	.short	0x0000
        /*0042*/ 	.short	0x0000
        /*0044*/ 	.byte	0x00, 0xf0, 0x61, 0x00


	//----- nvinfo : EIATTR_SPARSE_MMA_MASK
	.align		4
.L_195:
        /*0048*/ 	.byte	0x03, 0x50
        /*004a*/ 	.short	0x0000


	//----- nvinfo : EIATTR_MAXREG_COUNT
	.align		4
        /*004c*/ 	.byte	0x03, 0x1b
        /*004e*/ 	.short	0x00ff


	//----- nvinfo : EIATTR_MERCURY_ISA_VERSION
	.align		4
        /*0050*/ 	.byte	0x03, 0x5f
        /*0052*/ 	.short	0x0101


	//----- nvinfo : EIATTR_VRC_CTA_INIT_COUNT
	.align		4
        /*0054*/ 	.byte	0x02, 0x4a
	.zero		1
	.zero		1


	//----- nvinfo : EIATTR_EXIT_INSTR_OFFSETS
	.align		4
        /*0058*/ 	.byte	0x04, 0x1c
        /*005a*/ 	.short	(.L_197 - .L_196)


	//   ....[0]....
.L_196:
        /*005c*/ 	.word	0x00000070


	//   ....[1]....
        /*0060*/ 	.word	0x00000590


	//   ....[2]....
        /*0064*/ 	.word	0x000005e0


	//   ....[3]....
        /*0068*/ 	.word	0x00000630


	//----- nvinfo : EIATTR_CRS_STACK_SIZE
	.align		4
.L_197:
        /*006c*/ 	.byte	0x04, 0x1e
        /*006e*/ 	.short	(.L_199 - .L_198)
.L_198:
        /*0070*/ 	.word	0x00000000


	//----- nvinfo : EIATTR_CBANK_PARAM_SIZE
	.align		4
.L_199:
        /*0074*/ 	.byte	0x03, 0x19
        /*0076*/ 	.short	0x002c


	//----- nvinfo : EIATTR_PARAM_CBANK
	.align		4
        /*0078*/ 	.byte	0x04, 0x0a
        /*007a*/ 	.short	(.L_201 - .L_200)
	.align		4
.L_200:
        /*007c*/ 	.word	index@(.nv.constant0._Z19lookupLinearProbing12GPUHashTablePiS0_i)
        /*0080*/ 	.short	0x0380
        /*0082*/ 	.short	0x002c


	//----- nvinfo : EIATTR_SW_WAR
	.align		4
.L_201:
        /*0084*/ 	.byte	0x04, 0x36
        /*0086*/ 	.short	(.L_203 - .L_202)
.L_202:
        /*0088*/ 	.word	0x00000008
.L_203:


//--------------------- .nv.info._Z19insertLinearProbing12GPUHashTablePiS0_iS0_ --------------------------
	.section	.nv.info._Z19insertLinearProbing12GPUHashTablePiS0_iS0_,"",@"SHT_CUDA_INFO"
	.sectionflags	@""
	.align	4


	//----- nvinfo : EIATTR_CUDA_API_VERSION
	.align		4
        /*0000*/ 	.byte	0x04, 0x37
        /*0002*/ 	.short	(.L_205 - .L_204)
.L_204:
        /*0004*/ 	.word	0x00000082


	//----- nvinfo : EIATTR_KPARAM_INFO
	.align		4
.L_205:
        /*0008*/ 	.byte	0x04, 0x17
        /*000a*/ 	.short	(.L_207 - .L_206)
.L_206:
        /*000c*/ 	.word	0x00000000
        /*0010*/ 	.short	0x0004
        /*0012*/ 	.short	0x0030
        /*0014*/ 	.byte	0x00, 0xf5, 0x21, 0x00


	//----- nvinfo : EIATTR_KPARAM_INFO
	.align		4
.L_207:
        /*0018*/ 	.byte	0x04, 0x17
        /*001a*/ 	.short	(.L_209 - .L_208)
.L_208:
        /*001c*/ 	.word	0x00000000
        /*0020*/ 	.short	0x0003
        /*0022*/ 	.short	0x0028
        /*0024*/ 	.byte	0x00, 0xf0, 0x11, 0x00


	//----- nvinfo : EIATTR_KPARAM_INFO
	.align		4
.L_209:
        /*0028*/ 	.byte	0x04, 0x17
        /*002a*/ 	.short	(.L_211 - .L_210)
.L_210:
        /*002c*/ 	.word	0x00000000
        /*0030*/ 	.short	0x0002
        /*0032*/ 	.short	0x0020
        /*0034*/ 	.byte	0x00, 0xf5, 0x21, 0x00


	//----- nvinfo : EIATTR_KPARAM_INFO
	.align		4
.L_211:
        /*0038*/ 	.byte	0x04, 0x17
        /*003a*/ 	.short	(.L_213 - .L_212)
.L_212:
        /*003c*/ 	.word	0x00000000
        /*0040*/ 	.short	0x0001
        /*0042*/ 	.short	0x0018
        /*0044*/ 	.byte	0x00, 0xf5, 0x21, 0x00


	//----- nvinfo : EIATTR_KPARAM_INFO
	.align		4
.L_213:
        /*0048*/ 	.byte	0x04, 0x17
        /*004a*/ 	.short	(.L_215 - .L_214)
.L_214:
        /*004c*/ 	.word	0x00000000
        /*0050*/ 	.short	0x0000
        /*0052*/ 	.short	0x0000
        /*0054*/ 	.byte	0x00, 0xf0, 0x61, 0x00


	//----- nvinfo : EIATTR_SPARSE_MMA_MASK
	.align		4
.L_215:
        /*0058*/ 	.byte	0x03, 0x50
        /*005a*/ 	.short	0x0000


	//----- nvinfo : EIATTR_MAXREG_COUNT
	.align		4
        /*005c*/ 	.byte	0x03, 0x1b
        /*005e*/ 	.short	0x00ff


	//----- nvinfo : EIATTR_MERCURY_ISA_VERSION
	.align		4
        /*0060*/ 	.byte	0x03, 0x5f
        /*0062*/ 	.short	0x0101


	//----- nvinfo : EIATTR_INT_WARP_WIDE_INSTR_OFFSETS
	.align		4
        /*0064*/ 	.byte	0x04, 0x31
        /*0066*/ 	.short	(.L_217 - .L_216)


	//   ....[0]....
.L_216:
        /*0068*/ 	.word	0x000005f0


	//----- nvinfo : EIATTR_VRC_CTA_INIT_COUNT
	.align		4
.L_217:
        /*006c*/ 	.byte	0x02, 0x4a
	.zero		1
	.zero		1


	//----- nvinfo : EIATTR_EXIT_INSTR_OFFSETS
	.align		4
        /*0070*/ 	.byte	0x04, 0x1c
        /*0072*/ 	.short	(.L_219 - .L_218)


	//   ....[0]....
.L_218:
        /*0074*/ 	.word	0x00000070


	//   ....[1]....
        /*0078*/ 	.word	0x00000580


	//   ....[2]....
        /*007c*/ 	.word	0x000005c0


	//   ....[3]....
        /*0080*/ 	.word	0x00000640


	//----- nvinfo : EIATTR_CRS_STACK_SIZE
	.align		4
.L_219:
        /*0084*/ 	.byte	0x04, 0x1e
        /*0086*/ 	.short	(.L_221 - .L_220)
.L_220:
        /*0088*/ 	.word	0x00000000


	//----- nvinfo : EIATTR_CBANK_PARAM_SIZE
	.align		4
.L_221:
        /*008c*/ 	.byte	0x03, 0x19
        /*008e*/ 	.short	0x0038


	//----- nvinfo : EIATTR_PARAM_CBANK
	.align		4
        /*0090*/ 	.byte	0x04, 0x0a
        /*0092*/ 	.short	(.L_223 - .L_222)
	.align		4
.L_222:
        /*0094*/ 	.word	index@(.nv.constant0._Z19insertLinearProbing12GPUHashTablePiS0_iS0_)
        /*0098*/ 	.short	0x0380
        /*009a*/ 	.short	0x0038


	//----- nvinfo : EIATTR_SW_WAR
	.align		4
.L_223:
        /*009c*/ 	.byte	0x04, 0x36
        /*009e*/ 	.short	(.L_225 - .L_224)
.L_224:
        /*00a0*/ 	.word	0x00000008
.L_225:


//--------------------- .nv.callgraph             --------------------------
	.section	.nv.callgraph,"",@"SHT_CUDA_CALLGRAPH"
	.align	4
	.sectionentsize	8
	.align		4
        /*0000*/ 	.word	0x00000000
	.align		4
        /*0004*/ 	.word	0xffffffff
	.align		4
        /*0008*/ 	.word	0x00000000
	.align		4
        /*000c*/ 	.word	0xfffffffe
	.align		4
        /*0010*/ 	.word	0x00000000
	.align		4
        /*0014*/ 	.word	0xfffffffd
	.align		4
        /*0018*/ 	.word	0x00000000
	.align		4
        /*001c*/ 	.word	0xfffffffc


//--------------------- .text._Z14probeHashTable12GPUHashTablePiS0_S0_S0_iS0_ --------------------------
	.section	.text._Z14probeHashTable12GPUHashTablePiS0_S0_S0_iS0_,"ax",@progbits
	.align	128
        .global         _Z14probeHashTable12GPUHashTablePiS0_S0_S0_iS0_
        .type           _Z14probeHashTable12GPUHashTablePiS0_S0_S0_iS0_,@function
        .size           _Z14probeHashTable12GPUHashTablePiS0_S0_S0_iS0_,(.L_x_93 - _Z14probeHashTable12GPUHashTablePiS0_S0_S0_iS0_)
        .other          _Z14probeHashTable12GPUHashTablePiS0_S0_S0_iS0_,@"STO_CUDA_ENTRY STV_DEFAULT"
_Z14probeHashTable12GPUHashTablePiS0_S0_S0_iS0_:
.text._Z14probeHashTable12GPUHashTablePiS0_S0_S0_iS0_:
[----:B------:R-:W-:Y:S01]  /*0000*/  LDC R1, c[0x0][0x37c] ;  /* 0x0000df00ff017b82 */ /* 0x000fe20000000800 */
[----:B------:R-:W0:Y:S07]  /*0010*/  S2R R3, SR_TID.X ;  /* 0x0000000000037919 */ /* 0x000e2e0000002100 */
[----:B------:R-:W0:Y:S01]  /*0020*/  S2UR UR4, SR_CTAID.X ;  /* 0x00000000000479c3 */ /* 0x000e220000002500 */
[----:B------:R-:W1:Y:S07]  /*0030*/  LDCU UR5, c[0x0][0x3b8] ;  /* 0x00007700ff0577ac */ /* 0x000e6e0008000800 */
[----:B------:R-:W0:Y:S02]  /*0040*/  LDC R0, c[0x0][0x360] ;  /* 0x0000d800ff007b82 */ /* 0x000e240000000800 */
[----:B0-----:R-:W-:-:S05]  /*0050*/  IMAD R0, R0, UR4, R3 ;  /* 0x0000000400007c24 */ /* 0x001fca000f8e0203 */
[----:B-1----:R-:W-:-:S13]  /*0060*/  ISETP.GE.AND P0, PT, R0, UR5, PT ;  /* 0x0000000500007c0c */ /* 0x002fda000bf06270 */
[----:B------:R-:W-:Y:S05]  /*0070*/  @P0 EXIT ;  /* 0x000000000000094d */ /* 0x000fea0003800000 */
[----:B------:R-:W0:Y:S01]  /*0080*/  LDC.64 R2, c[0x0][0x398] ;  /* 0x0000e600ff027b82 */ /* 0x000e220000000a00 */
[----:B------:R-:W1:Y:S01]  /*0090*/  LDCU.64 UR8, c[0x0][0x358] ;  /* 0x00006b00ff0877ac */ /* 0x000e620008000a00 */
[----:B------:R-:W2:Y:S01]  /*00a0*/  LDCU UR4, c[0x0][0x38c] ;  /* 0x00007180ff0477ac */ /* 0x000ea20008000800 */
[----:B------:R-:W3:Y:S01]  /*00b0*/  LDCU.64 UR6, c[0x0][0x388] ;  /* 0x00007100ff0677ac */ /* 0x000ee20008000a00 */
[----:B0-----:R-:W-:-:S06]  /*00c0*/  IMAD.WIDE R2, R0, 0x4, R2 ;  /* 0x0000000400027825 */ /* 0x001fcc00078e0202 */
[----:B-1----:R-:W4:Y:S01]  /*00d0*/  LDG.E R2, desc[UR8][R2.64] ;  /* 0x0000000802027981 */ /* 0x002f22000c1e1900 */
[----:B--2---:R-:W-:-:S03]  /*00e0*/  UISETP.NE.AND.EX UP0, UPT, UR4, URZ, UPT, !UPT ;  /* 0x000000ff0400728c */ /* 0x004fc6000bf053f0 */
[----:B------:R-:W-:Y:S01]  /*00f0*/  UMOV UR4, URZ ;  /* 0x000000ff00047c82 */ /* 0x000fe20008000000 */
[----:B----4-:R-:W-:-:S05]  /*0100*/  IMAD R6, R2, -0x61c8864f, RZ ;  /* 0x9e3779b102067824 */ /* 0x010fca00078e02ff */
[----:B---3--:R-:W-:Y:S05]  /*0110*/  BRA.U UP0, `(.L_x_0) ;  /* 0x00000001004c7547 */ /* 0x008fea000b800000 */
[----:B------:R-:W0:Y:S02]  /*0120*/  LDCU UR5, c[0x0][0x388] ;  /* 0x00007100ff0577ac */ /* 0x000e240008000800 */
[----:B0-----:R-:W0:Y:S01]  /*0130*/  I2F.U32.RP R3, UR5 ;  /* 0x0000000500037d06 */ /* 0x001e220008209000 */
[----:B------:R-:W-:-:S07]  /*0140*/  ISETP.NE.U32.AND P1, PT, RZ, UR5, PT ;  /* 0x00000005ff007c0c */ /* 0x000fce000bf25070 */
[----:B0-----:R-:W0:Y:S02]  /*0150*/  MUFU.RCP R3, R3 ;  /* 0x0000000300037308 */ /* 0x001e240000001000 */
[----:B0-----:R-:W-:-:S06]  /*0160*/  VIADD R4, R3, 0xffffffe ;  /* 0x0ffffffe03047836 */ /* 0x001fcc0000000000 */
[----:B------:R0:W1:Y:S02]  /*0170*/  F2I.FTZ.U32.TRUNC.NTZ R5, R4 ;  /* 0x0000000400057305 */ /* 0x000064000021f000 */
[----:B0-----:R-:W-:Y:S02]  /*0180*/  HFMA2 R4, -RZ, RZ, 0, 0 ;  /* 0x00000000ff047431 */ /* 0x001fe400000001ff */
[----:B-1----:R-:W-:-:S04]  /*0190*/  IMAD.MOV R7, RZ, RZ, -R5 ;  /* 0x000000ffff077224 */ /* 0x002fc800078e0a05 */
[----:B------:R-:W-:-:S04]  /*01a0*/  IMAD R7, R7, UR5, RZ ;  /* 0x0000000507077c24 */ /* 0x000fc8000f8e02ff */
[----:B------:R-:W-:-:S06]  /*01b0*/  IMAD.HI.U32 R5, R5, R7, R4 ;  /* 0x0000000705057227 */ /* 0x000fcc00078e0004 */
[----:B------:R-:W-:-:S04]  /*01c0*/  IMAD.HI.U32 R5, R5, R6, RZ ;  /* 0x0000000605057227 */ /* 0x000fc800078e00ff */
[----:B------:R-:W-:-:S04]  /*01d0*/  IMAD.MOV R5, RZ, RZ, -R5 ;  /* 0x000000ffff057224 */ /* 0x000fc800078e0a05 */
[----:B------:R-:W-:-:S05]  /*01e0*/  IMAD R3, R5, UR5, R6 ;  /* 0x0000000505037c24 */ /* 0x000fca000f8e0206 */
[----:B------:R-:W-:-:S13]  /*01f0*/  ISETP.GE.U32.AND P0, PT, R3, UR5, PT ;  /* 0x0000000503007c0c */ /* 0x000fda000bf06070 */
[----:B------:R-:W-:-:S05]  /*0200*/  @P0 VIADD R3, R3, -UR5 ;  /* 0x8000000503030c36 */ /* 0x000fca0008000000 */
[----:B------:R-:W-:-:S13]  /*0210*/  ISETP.GE.U32.AND P0, PT, R3, UR5, PT ;  /* 0x0000000503007c0c */ /* 0x000fda000bf06070 */
[----:B------:R-:W-:Y:S02]  /*0220*/  @P0 IADD3 R3, PT, PT, R3, -UR5, RZ ;  /* 0x8000000503030c10 */ /* 0x000fe4000fffe0ff */
[----:B------:R-:W-:Y:S01]  /*0230*/  @!P1 LOP3.LUT R3, RZ, UR5, RZ, 0x33, !PT ;  /* 0x00000005ff039c12 */ /* 0x000fe2000f8e33ff */
[----:B------:R-:W-:Y:S06]  /*0240*/  BRA `(.L_x_1) ;  /* 0x0000000000107947 */ /* 0x000fec0003800000 */
.L_x_0:
[----:B------:R-:W-:Y:S01]  /*0250*/  IMAD.MOV.U32 R5, RZ, RZ, R6 ;  /* 0x000000ffff057224 */ /* 0x000fe200078e0006 */
[----:B------:R-:W-:-:S07]  /*0260*/  MOV R6, 0x280 ;  /* 0x0000028000067802 */ /* 0x000fce0000000f00 */
[----:B------:R-:W-:Y:S05]  /*0270*/  CALL.REL.NOINC `($__internal_0_$__cuda_sm20_rem_u64) ;  /* 0x0000000400147944 */ /* 0x000fea0003c00000 */
[----:B------:R-:W-:-:S07]  /*0280*/  IMAD.MOV.U32 R3, RZ, RZ, R8 ;  /* 0x000000ffff037224 */ /* 0x000fce00078e0008 */
.L_x_1:
[----:B------:R-:W-:Y:S01]  /*0290*/  BSSY.RECONVERGENT B0, `(.L_x_2) ;  /* 0x000002b000007945 */ /* 0x000fe20003800200 */
[----:B------:R-:W-:Y:S01]  /*02a0*/  MOV R4, RZ ;  /* 0x000000ff00047202 */ /* 0x000fe20000000f00 */
[----:B------:R-:W0:Y:S01]  /*02b0*/  LDCU UR12, c[0x0][0x38c] ;  /* 0x00007180ff0c77ac */ /* 0x000e220008000800 */
[----:B------:R-:W1:Y:S01]  /*02c0*/  LDCU UR13, c[0x0][0x388] ;  /* 0x00007100ff0d77ac */ /* 0x000e620008000800 */
[----:B------:R-:W2:Y:S01]  /*02d0*/  LDCU.64 UR10, c[0x0][0x380] ;  /* 0x00007000ff0a77ac */ /* 0x000ea20008000a00 */
[----:B------:R-:W3:Y:S03]  /*02e0*/  LDCU.64 UR14, c[0x0][0x388] ;  /* 0x00007100ff0e77ac */ /* 0x000ee60008000a00 */
.L_x_6:
[----:B0-----:R-:W-:Y:S01]  /*02f0*/  UISETP.NE.AND.EX UP0, UPT, UR12, URZ, UPT, !UPT ;  /* 0x000000ff0c00728c */ /* 0x001fe2000bf053f0 */
[----:B------:R-:W-:-:S08]  /*0300*/  IMAD.IADD R8, R4, 0x1, R3 ;  /* 0x0000000104087824 */ /* 0x000fd000078e0203 */
[----:B------:R-:W-:Y:S05]  /*0310*/  BRA.U UP0, `(.L_x_3) ;  /* 0x00000001004c7547 */ /* 0x000fea000b800000 */
[----:B-1----:R-:W0:Y:S01]  /*0320*/  I2F.U32.RP R9, UR13 ;  /* 0x0000000d00097d06 */ /* 0x002e220008209000 */
[----:B------:R-:W-:-:S07]  /*0330*/  ISETP.NE.U32.AND P1, PT, RZ, UR13, PT ;  /* 0x0000000dff007c0c */ /* 0x000fce000bf25070 */
[----:B0-----:R-:W0:Y:S02]  /*0340*/  MUFU.RCP R9, R9 ;  /* 0x0000000900097308 */ /* 0x001e240000001000 */
[----:B0-----:R-:W-:Y:S01]  /*0350*/  IADD3 R6, PT, PT, R9, 0xffffffe, RZ ;  /* 0x0ffffffe09067810 */ /* 0x001fe20007ffe0ff */
[----:B------:R-:W-:-:S05]  /*0360*/  HFMA2 R9, -RZ, RZ, 0, 0 ;  /* 0x00000000ff097431 */ /* 0x000fca00000001ff */
[----:B------:R0:W1:Y:S02]  /*0370*/  F2I.FTZ.U32.TRUNC.NTZ R7, R6 ;  /* 0x0000000600077305 */ /* 0x000064000021f000 */
[----:B0-----:R-:W-:Y:S01]  /*0380*/  MOV R6, RZ ;  /* 0x000000ff00067202 */ /* 0x001fe20000000f00 */
[----:B-1----:R-:W-:-:S04]  /*0390*/  IMAD.MOV R5, RZ, RZ, -R7 ;  /* 0x000000ffff057224 */ /* 0x002fc800078e0a07 */
[----:B------:R-:W-:-:S04]  /*03a0*/  IMAD R5, R5, UR13, RZ ;  /* 0x0000000d05057c24 */ /* 0x000fc8000f8e02ff */
[----:B------:R-:W-:-:S06]  /*03b0*/  IMAD.HI.U32 R5, R7, R5, R6 ;  /* 0x0000000507057227 */ /* 0x000fcc00078e0006 */
[----:B------:R-:W-:-:S04]  /*03c0*/  IMAD.HI.U32 R5, R5, R8, RZ ;  /* 0x0000000805057227 */ /* 0x000fc800078e00ff */
[----:B------:R-:W-:-:S04]  /*03d0*/  IMAD.MOV R5, RZ, RZ, -R5 ;  /* 0x000000ffff057224 */ /* 0x000fc800078e0a05 */
[----:B------:R-:W-:-:S05]  /*03e0*/  IMAD R8, R5, UR13, R8 ;  /* 0x0000000d05087c24 */ /* 0x000fca000f8e0208 */
[----:B------:R-:W-:-:S13]  /*03f0*/  ISETP.GE.U32.AND P0, PT, R8, UR13, PT ;  /* 0x0000000d08007c0c */ /* 0x000fda000bf06070 */
[----:B------:R-:W-:-:S04]  /*0400*/  @P0 IADD3 R8, PT, PT, R8, -UR13, RZ ;  /* 0x8000000d08080c10 */ /* 0x000fc8000fffe0ff */
[----:B------:R-:W-:-:S13]  /*0410*/  ISETP.GE.U32.AND P0, PT, R8, UR13, PT ;  /* 0x0000000d08007c0c */ /* 0x000fda000bf06070 */
[----:B------:R-:W-:Y:S01]  /*0420*/  @P0 VIADD R8, R8, -UR13 ;  /* 0x8000000d08080c36 */ /* 0x000fe20008000000 */
[----:B------:R-:W-:Y:S01]  /*0430*/  @!P1 LOP3.LUT R8, RZ, UR13, RZ, 0x33, !PT ;  /* 0x0000000dff089c12 */ /* 0x000fe2000f8e33ff */
[----:B------:R-:W-:Y:S06]  /*0440*/  BRA `(.L_x_4) ;  /* 0x00000000000c7947 */ /* 0x000fec0003800000 */
.L_x_3:
[----:B------:R-:W-:Y:S01]  /*0450*/  IMAD.MOV.U32 R5, RZ, RZ, R8 ;  /* 0x000000ffff057224 */ /* 0x000fe200078e0008 */
[----:B------:R-:W-:-:S07]  /*0460*/  MOV R6, 0x480 ;  /* 0x0000048000067802 */ /* 0x000fce0000000f00 */
[----:B-123--:R-:W-:Y:S05]  /*0470*/  CALL.REL.NOINC `($__internal_0_$__cuda_sm20_rem_u64) ;  /* 0x0000000000947944 */ /* 0x00efea0003c00000 */
.L_x_4:
[----:B--2---:R-:W-:-:S04]  /*0480*/  LEA R6, P0, R8, UR10, 0x3 ;  /* 0x0000000a08067c11 */ /* 0x004fc8000f8018ff */
[----:B------:R-:W-:-:S05]  /*0490*/  LEA.HI.X R7, R8, UR11, R9, 0x3, P0 ;  /* 0x0000000b08077c11 */ /* 0x000fca00080f1c09 */
[----:B------:R-:W2:Y:S02]  /*04a0*/  LDG.E R5, desc[UR8][R6.64] ;  /* 0x0000000806057981 */ /* 0x000ea4000c1e1900 */
[----:B--2---:R-:W-:-:S13]  /*04b0*/  ISETP.NE.AND P0, PT, R5, R2, PT ;  /* 0x000000020500720c */ /* 0x004fda0003f05270 */
[----:B------:R-:W-:Y:S05]  /*04c0*/  @!P0 BRA `(.L_x_5) ;  /* 0x00000000001c8947 */ /* 0x000fea0003800000 */
[----:B------:R-:W-:-:S13]  /*04d0*/  ISETP.NE.AND P0, PT, R5, -0x1, PT ;  /* 0xffffffff0500780c */ /* 0x000fda0003f05270 */
[----:B---3--:R-:W-:Y:S05]  /*04e0*/  @!P0 EXIT ;  /* 0x000000000000894d */ /* 0x008fea0003800000 */
[----:B------:R-:W-:-:S04]  /*04f0*/  IADD3 R4, PT, PT, R4, 0x1, RZ ;  /* 0x0000000104047810 */ /* 0x000fc80007ffe0ff */
[----:B------:R-:W-:-:S04]  /*0500*/  ISETP.GE.U32.AND P0, PT, R4, UR14, PT ;  /* 0x0000000e04007c0c */ /* 0x000fc8000bf06070 */
[----:B------:R-:W-:-:S13]  /*0510*/  ISETP.GE.U32.AND.EX P0, PT, RZ, UR15, PT, P0 ;  /* 0x0000000fff007c0c */ /* 0x000fda000bf06100 */
[----:B------:R-:W-:Y:S05]  /*0520*/  @P0 EXIT ;  /* 0x000000000000094d */ /* 0x000fea0003800000 */
[----:B------:R-:W-:Y:S05]  /*0530*/  BRA `(.L_x_6) ;  /* 0xfffffffc006c7947 */ /* 0x000fea000383ffff */
.L_x_5:
[----:B---3--:R-:W-:Y:S05]  /*0540*/  BSYNC.RECONVERGENT B0 ;  /* 0x0000000000007941 */ /* 0x008fea0003800200 */
.L_x_2:
[----:B------:R-:W0:Y:S01]  /*0550*/  S2R R3, SR_LANEID ;  /* 0x0000000000037919 */ /* 0x000e220000000000 */
[----:B------:R-:W-:Y:S01]  /*0560*/  VOTEU.ANY UR5, UPT, PT ;  /* 0x0000000000057886 */ /* 0x000fe200038e0100 */
[----:B------:R-:W1:Y:S01]  /*0570*/  LDC.64 R4, c[0x0][0x3c0] ;  /* 0x0000f000ff047b82 */ /* 0x000e620000000a00 */
[----:B------:R-:W0:Y:S01]  /*0580*/  FLO.U32 R12, UR5 ;  /* 0x00000005000c7d00 */ /* 0x000e2200080e0000 */
[----:B------:R-:W2:Y:S06]  /*0590*/  S2R R10, SR_LTMASK ;  /* 0x00000000000a7919 */ /* 0x000eac0000003900 */
[----:B------:R-:W3:Y:S01]  /*05a0*/  LDC.64 R8, c[0x0][0x3a8] ;  /* 0x0000ea00ff087b82 */ /* 0x000ee20000000a00 */
[----:B------:R-:W1:Y:S01]  /*05b0*/  POPC R13, UR5 ;  /* 0x00000005000d7d09 */ /* 0x000e620008000000 */
[----:B0-----:R-:W-:-:S13]  /*05c0*/  ISETP.EQ.U32.AND P0, PT, R12, R3, PT ;  /* 0x000000030c00720c */ /* 0x001fda0003f02070 */
[----:B-1----:R-:W4:Y:S01]  /*05d0*/  @P0 ATOMG.E.ADD.STRONG.GPU PT, R5, desc[UR8][R4.64], R13 ;  /* 0x8000000d040509a8 */ /* 0x002f2200081ef108 */
[----:B--2---:R-:W-:Y:S02]  /*05e0*/  LOP3.LUT R14, R10, UR5, RZ, 0xc0, !PT ;  /* 0x000000050a0e7c12 */ /* 0x004fe4000f8ec0ff */
[----:B------:R-:W0:Y:S04]  /*05f0*/  LDC.64 R10, c[0x0][0x3a0] ;  /* 0x0000e800ff0a7b82 */ /* 0x000e280000000a00 */
[----:B------:R-:W1:Y:S01]  /*0600*/  POPC R14, R14 ;  /* 0x0000000e000e7309 */ /* 0x000e620000000000 */
[----:B0-----:R-:W-:Y:S01]  /*0610*/  IMAD.WIDE R10, R0, 0x4, R10 ;  /* 0x00000004000a7825 */ /* 0x001fe200078e020a */
[----:B----4-:R0:W1:Y:S02]  /*0620*/  SHFL.IDX PT, R3, R5, R12, 0x1f ;  /* 0x00001f0c05037589 */ /* 0x01006400000e0000 */
[----:B0-----:R-:W0:Y:S01]  /*0630*/  LDC.64 R4, c[0x0][0x3b0] ;  /* 0x0000ec00ff047b82 */ /* 0x001e220000000a00 */
[----:B-1----:R-:W-:-:S04]  /*0640*/  IMAD.IADD R3, R3, 0x1, R14 ;  /* 0x0000000103037824 */ /* 0x002fc800078e020e */
[----:B---3--:R-:W-:-:S05]  /*0650*/  IMAD.WIDE R8, R3, 0x4, R8 ;  /* 0x0000000403087825 */ /* 0x008fca00078e0208 */
[----:B------:R-:W-:Y:S04]  /*0660*/  STG.E desc[UR8][R8.64], R2 ;  /* 0x0000000208007986 */ /* 0x000fe8000c101908 */
[----:B------:R-:W2:Y:S04]  /*0670*/  LDG.E R6, desc[UR8][R6.64+0x4] ;  /* 0x0000040806067981 */ /* 0x000ea8000c1e1900 */
[----:B------:R-:W2:Y:S01]  /*0680*/  LDG.E R11, desc[UR8][R10.64] ;  /* 0x000000080a0b7981 */ /* 0x000ea2000c1e1900 */
[----:B0-----:R-:W-:Y:S01]  /*0690*/  IMAD.WIDE R4, R3, 0x4, R4 ;  /* 0x0000000403047825 */ /* 0x001fe200078e0204 */
[----:B--2---:R-:W-:-:S05]  /*06a0*/  IADD3 R3, PT, PT, R6, R11, RZ ;  /* 0x0000000b06037210 */ /* 0x004fca0007ffe0ff */
[----:B------:R-:W-:Y:S01]  /*06b0*/  STG.E desc[UR8][R4.64], R3 ;  /* 0x0000000304007986 */ /* 0x000fe2000c101908 */
[----:B------:R-:W-:Y:S05]  /*06c0*/  EXIT ;  /* 0x000000000000794d */ /* 0x000fea0003800000 */
        .weak           $__internal_0_$__cuda_sm20_rem_u64
        .type           $__internal_0_$__cuda_sm20_rem_u64,@function
        .size           $__internal_0_$__cuda_sm20_rem_u64,(.L_x_93 - $__internal_0_$__cuda_sm20_rem_u64)
$__internal_0_$__cuda_sm20_rem_u64:
[----:B------:R-:W0:Y:S08]  /*06d0*/  I2F.U64.RP R7, UR6 ;  /* 0x0000000600077d12 */ /* 0x000e300008309000 */
[----:B0-----:R-:W0:Y:S02]  /*06e0*/  MUFU.RCP R7, R7 ;  /* 0x0000000700077308 */ /* 0x001e240000001000 */
[----:B0-----:R-:W-:-:S06]  /*06f0*/  VIADD R8, R7, 0x1ffffffe ;  /* 0x1ffffffe07087836 */ /* 0x001fcc0000000000 */
[----:B------:R-:W0:Y:S02]  /*0700*/  F2I.U64.TRUNC R8, R8 ;  /* 0x0000000800087311 */ /* 0x000e24000020d800 */
[----:B0-----:R-:W-:-:S04]  /*0710*/  IMAD.WIDE.U32 R10, R8, UR6, RZ ;  /* 0x00000006080a7c25 */ /* 0x001fc8000f8e00ff */
[----:B------:R-:W-:Y:S01]  /*0720*/  IMAD R11, R8, UR7, R11 ;  /* 0x00000007080b7c24 */ /* 0x000fe2000f8e020b */
[----:B------:R-:W-:-:S03]  /*0730*/  IADD3 R13, P0, PT, RZ, -R10, RZ ;  /* 0x8000000aff0d7210 */ /* 0x000fc60007f1e0ff */
[----:B------:R-:W-:Y:S02]  /*0740*/  IMAD R11, R9, UR6, R11 ;  /* 0x00000006090b7c24 */ /* 0x000fe4000f8e020b */
[----:B------:R-:W-:-:S03]  /*0750*/  IMAD.HI.U32 R10, R8, R13, RZ ;  /* 0x0000000d080a7227 */ /* 0x000fc600078e00ff */
[----:B------:R-:W-:Y:S01]  /*0760*/  IADD3.X R15, PT, PT, RZ, ~R11, RZ, P0, !PT ;  /* 0x8000000bff0f7210 */ /* 0x000fe200007fe4ff */
[----:B------:R-:W-:-:S04]  /*0770*/  IMAD.MOV.U32 R11, RZ, RZ, R8 ;  /* 0x000000ffff0b7224 */ /* 0x000fc800078e0008 */
[----:B------:R-:W-:-:S04]  /*0780*/  IMAD.WIDE.U32 R10, P0, R8, R15, R10 ;  /* 0x0000000f080a7225 */ /* 0x000fc8000780000a */
[C---:B------:R-:W-:Y:S02]  /*0790*/  IMAD R17, R9.reuse, R15, RZ ;  /* 0x0000000f09117224 */ /* 0x040fe400078e02ff */
[----:B------:R-:W-:-:S04]  /*07a0*/  IMAD.HI.U32 R10, P1, R9, R13, R10 ;  /* 0x0000000d090a7227 */ /* 0x000fc8000782000a */
[----:B------:R-:W-:Y:S01]  /*07b0*/  IMAD.HI.U32 R7, R9, R15, RZ ;  /* 0x0000000f09077227 */ /* 0x000fe200078e00ff */
[----:B------:R-:W-:-:S04]  /*07c0*/  IADD3 R11, P2, PT, R17, R10, RZ ;  /* 0x0000000a110b7210 */ /* 0x000fc80007f5e0ff */
[----:B------:R-:W-:Y:S01]  /*07d0*/  IADD3.X R7, PT, PT, R7, R9, RZ, P0, !PT ;  /* 0x0000000907077210 */ /* 0x000fe200007fe4ff */
[----:B------:R-:W-:-:S03]  /*07e0*/  IMAD.WIDE.U32 R8, R11, UR6, RZ ;  /* 0x000000060b087c25 */ /* 0x000fc6000f8e00ff */
[----:B------:R-:W-:Y:S01]  /*07f0*/  IADD3.X R7, PT, PT, RZ, RZ, R7, P2, P1 ;  /* 0x000000ffff077210 */ /* 0x000fe200017e2407 */
[----:B------:R-:W-:Y:S01]  /*0800*/  IMAD R10, R11, UR7, R9 ;  /* 0x000000070b0a7c24 */ /* 0x000fe2000f8e0209 */
[----:B------:R-:W-:-:S03]  /*0810*/  IADD3 R9, P0, PT, RZ, -R8, RZ ;  /* 0x80000008ff097210 */ /* 0x000fc60007f1e0ff */
[----:B------:R-:W-:Y:S02]  /*0820*/  IMAD R8, R7, UR6, R10 ;  /* 0x0000000607087c24 */ /* 0x000fe4000f8e020a */
[----:B------:R-:W-:-:S04]  /*0830*/  IMAD.HI.U32 R10, R11, R9, RZ ;  /* 0x000000090b0a7227 */ /* 0x000fc800078e00ff */
[----:B------:R-:W-:-:S04]  /*0840*/  IMAD.X R8, RZ, RZ, ~R8, P0 ;  /* 0x000000ffff087224 */ /* 0x000fc800000e0e08 */
[----:B------:R-:W-:-:S04]  /*0850*/  IMAD.WIDE.U32 R10, P0, R11, R8, R10 ;  /* 0x000000080b0a7225 */ /* 0x000fc8000780000a */
[C---:B------:R-:W-:Y:S02]  /*0860*/  IMAD R13, R7.reuse, R8, RZ ;  /* 0x00000008070d7224 */ /* 0x040fe400078e02ff */
[----:B------:R-:W-:-:S04]  /*0870*/  IMAD.HI.U32 R10, P1, R7, R9, R10 ;  /* 0x00000009070a7227 */ /* 0x000fc8000782000a */
[----:B------:R-:W-:Y:S01]  /*0880*/  IMAD.HI.U32 R8, R7, R8, RZ ;  /* 0x0000000807087227 */ /* 0x000fe200078e00ff */
[----:B------:R-:W-:-:S03]  /*0890*/  IADD3 R10, P2, PT, R13, R10, RZ ;  /* 0x0000000a0d0a7210 */ /* 0x000fc60007f5e0ff */
[----:B------:R-:W-:Y:S01]  /*08a0*/  IMAD.MOV.U32 R9, RZ, RZ, RZ ;  /* 0x000000ffff097224 */ /* 0x000fe200078e00ff */
[----:B------:R-:W-:Y:S01]  /*08b0*/  IADD3.X R7, PT, PT, R8, R7, RZ, P0, !PT ;  /* 0x0000000708077210 */ /* 0x000fe200007fe4ff */
[----:B------:R-:W-:-:S03]  /*08c0*/  IMAD.HI.U32 R8, R10, R5, RZ ;  /* 0x000000050a087227 */ /* 0x000fc600078e00ff */
[----:B------:R-:W-:Y:S01]  /*08d0*/  IADD3.X R7, PT, PT, RZ, RZ, R7, P2, P1 ;  /* 0x000000ffff077210 */ /* 0x000fe200017e2407 */
[----:B------:R-:W-:-:S04]  /*08e0*/  IMAD.WIDE.U32 R8, R10, UR4, R8 ;  /* 0x000000040a087c25 */ /* 0x000fc8000f8e0008 */
[C---:B------:R-:W-:Y:S02]  /*08f0*/  IMAD R11, R7.reuse, UR4, RZ ;  /* 0x00000004070b7c24 */ /* 0x040fe4000f8e02ff */
[----:B------:R-:W-:-:S04]  /*0900*/  IMAD.HI.U32 R8, P0, R7, R5, R8 ;  /* 0x0000000507087227 */ /* 0x000fc80007800008 */
[----:B------:R-:W-:Y:S01]  /*0910*/  IMAD.HI.U32 R7, R7, UR4, RZ ;  /* 0x0000000407077c27 */ /* 0x000fe2000f8e00ff */
[----:B------:R-:W-:-:S04]  /*0920*/  IADD3 R11, P1, PT, R11, R8, RZ ;  /* 0x000000080b0b7210 */ /* 0x000fc80007f3e0ff */
[----:B------:R-:W-:Y:S01]  /*0930*/  IADD3.X R7, PT, PT, R7, RZ, RZ, P0, !PT ;  /* 0x000000ff07077210 */ /* 0x000fe200007fe4ff */
[----:B------:R-:W-:-:S04]  /*0940*/  IMAD.WIDE.U32 R8, R11, UR6, RZ ;  /* 0x000000060b087c25 */ /* 0x000fc8000f8e00ff */
[----:B------:R-:W-:Y:S01]  /*0950*/  IMAD.X R7, RZ, RZ, R7, P1 ;  /* 0x000000ffff077224 */ /* 0x000fe200008e0607 */
[----:B------:R-:W-:Y:S01]  /*0960*/  IADD3 R8, P1, PT, -R8, R5, RZ ;  /* 0x0000000508087210 */ /* 0x000fe20007f3e1ff */
[----:B------:R-:W-:-:S03]  /*0970*/  IMAD R10, R11, UR7, R9 ;  /* 0x000000070b0a7c24 */ /* 0x000fc6000f8e0209 */
[----:B------:R-:W-:Y:S01]  /*0980*/  ISETP.GE.U32.AND P0, PT, R8, UR6, PT ;  /* 0x0000000608007c0c */ /* 0x000fe2000bf06070 */
[----:B------:R-:W-:-:S05]  /*0990*/  IMAD R7, R7, UR6, R10 ;  /* 0x0000000607077c24 */ /* 0x000fca000f8e020a */
[----:B------:R-:W-:Y:S02]  /*09a0*/  IADD3.X R7, PT, PT, ~R7, UR4, RZ, P1, !PT ;  /* 0x0000000407077c10 */ /* 0x000fe40008ffe5ff */
[----:B------:R-:W-:Y:S02]  /*09b0*/  IADD3 R5, P1, PT, R8, -UR6, RZ ;  /* 0x8000000608057c10 */ /* 0x000fe4000ff3e0ff */
[C---:B------:R-:W-:Y:S02]  /*09c0*/  ISETP.GE.U32.AND.EX P0, PT, R7.reuse, UR7, PT, P0 ;  /* 0x0000000707007c0c */ /* 0x040fe4000bf06100 */
[----:B------:R-:W-:Y:S02]  /*09d0*/  IADD3.X R10, PT, PT, R7, ~UR7, RZ, P1, !PT ;  /* 0x80000007070a7c10 */ /* 0x000fe40008ffe4ff */
[----:B------:R-:W-:Y:S02]  /*09e0*/  SEL R5, R5, R8, P0 ;  /* 0x0000000805057207 */ /* 0x000fe40000000000 */
[----:B------:R-:W-:Y:S01]  /*09f0*/  SEL R10, R10, R7, P0 ;  /* 0x000000070a0a7207 */ /* 0x000fe20000000000 */
[----:B------:R-:W-:Y:S01]  /*0a00*/  HFMA2 R7, -RZ, RZ, 0, 0 ;  /* 0x00000000ff077431 */ /* 0x000fe200000001ff */
[----:B------:R-:W-:-:S02]  /*0a10*/  ISETP.GE.U32.AND P0, PT, R5, UR6, PT ;  /* 0x0000000605007c0c */ /* 0x000fc4000bf06070 */
[----:B------:R-:W-:Y:S02]  /*0a20*/  IADD3 R8, P2, PT, R5, -UR6, RZ ;  /* 0x8000000605087c10 */ /* 0x000fe4000ff5e0ff */
[----:B------:R-:W-:Y:S02]  /*0a30*/  ISETP.NE.U32.AND P1, PT, RZ, UR6, PT ;  /* 0x00000006ff007c0c */ /* 0x000fe4000bf25070 */
[C---:B------:R-:W-:Y:S02]  /*0a40*/  ISETP.GE.U32.AND.EX P0, PT, R10.reuse, UR7, PT, P0 ;  /* 0x000000070a007c0c */ /* 0x040fe4000bf06100 */
[----:B------:R-:W-:Y:S02]  /*0a50*/  IADD3.X R9, PT, PT, R10, ~UR7, RZ, P2, !PT ;  /* 0x800000070a097c10 */ /* 0x000fe400097fe4ff */
[----:B------:R-:W-:Y:S02]  /*0a60*/  ISETP.NE.AND.EX P1, PT, RZ, UR7, PT, P1 ;  /* 0x00000007ff007c0c */ /* 0x000fe4000bf25310 */
[----:B------:R-:W-:-:S02]  /*0a70*/  SEL R8, R8, R5, P0 ;  /* 0x0000000508087207 */ /* 0x000fc40000000000 */
[----:B------:R-:W-:Y:S02]  /*0a80*/  SEL R9, R9, R10, P0 ;  /* 0x0000000a09097207 */ /* 0x000fe40000000000 */
[----:B------:R-:W-:Y:S02]  /*0a90*/  SEL R8, R8, 0xffffffff, P1 ;  /* 0xffffffff08087807 */ /* 0x000fe40000800000 */
[----:B------:R-:W-:Y:S01]  /*0aa0*/  SEL R9, R9, 0xffffffff, P1 ;  /* 0xffffffff09097807 */ /* 0x000fe20000800000 */
[----:B------:R-:W-:Y:S06]  /*0ab0*/  RET.REL.NODEC R6 `(_Z14probeHashTable12GPUHashTablePiS0_S0_S0_iS0_) ;  /* 0xfffffff406507950 */ /* 0x000fec0003c3ffff */
.L_x_7:
[----:B------:R-:W-:-:S00]  /*0ac0*/  BRA `(.L_x_7) ;  /* 0xfffffffc00fc7947 */ /* 0x000fc0000383ffff */
[----:B------:R-:W-:-:S00]  /*0ad0*/  NOP ;  /* 0x0000000000007918 */ /* 0x000fc00000000000 */
        /* <DEDUP_REMOVED lines=10> */
.L_x_93:


//--------------------- .text._Z14buildHashTable12GPUHashTablePiS0_i --------------------------
	.section	.text._Z14buildHashTable12GPUHashTablePiS0_i,"ax",@progbits
	.align	128
        .global         _Z14buildHashTable12GPUHashTablePiS0_i
        .type           _Z14buildHashTable12GPUHashTablePiS0_i,@function
        .size           _Z14buildHashTable12GPUHashTablePiS0_i,(.L_x_94 - _Z14buildHashTable12GPUHashTablePiS0_i)
        .other          _Z14buildHashTable12GPUHashTablePiS0_i,@"STO_CUDA_ENTRY STV_DEFAULT"
_Z14buildHashTable12GPUHashTablePiS0_i:
.text._Z14buildHashTable12GPUHashTablePiS0_i:
        /* <DEDUP_REMOVED lines=10> */
[----:B------:R-:W2:Y:S06]  /*00a0*/  LDCU UR4, c[0x0][0x38c] ;  /* 0x00007180ff0477ac */ /* 0x000eac0008000800 */
[----:B------:R-:W3:Y:S01]  /*00b0*/  LDC.64 R4, c[0x0][0x3a0] ;  /* 0x0000e800ff047b82 */ /* 0x000ee20000000a00 */
[----:B------:R-:W4:Y:S01]  /*00c0*/  LDCU.64 UR6, c[0x0][0x388] ;  /* 0x00007100ff0677ac */ /* 0x000f220008000a00 */
[----:B0-----:R-:W-:-:S06]  /*00d0*/  IMAD.WIDE R2, R7, 0x4, R2 ;  /* 0x0000000407027825 */ /* 0x001fcc00078e0202 */
[----:B-1----:R-:W4:Y:S01]  /*00e0*/  LDG.E R3, desc[UR8][R2.64] ;  /* 0x0000000802037981 */ /* 0x002f22000c1e1900 */
[----:B---3--:R-:W-:-:S06]  /*00f0*/  IMAD.WIDE R4, R7, 0x4, R4 ;  /* 0x0000000407047825 */ /* 0x008fcc00078e0204 */
[----:B------:R0:W5:Y:S01]  /*0100*/  LDG.E R4, desc[UR8][R4.64] ;  /* 0x0000000804047981 */ /* 0x000162000c1e1900 */
[----:B--2---:R-:W-:-:S03]  /*0110*/  UISETP.NE.AND.EX UP0, UPT, UR4, URZ, UPT, !UPT ;  /* 0x000000ff0400728c */ /* 0x004fc6000bf053f0 */
[----:B------:R-:W-:Y:S01]  /*0120*/  UMOV UR4, URZ ;  /* 0x000000ff00047c82 */ /* 0x000fe20008000000 */
[----:B----4-:R-:W-:-:S05]  /*0130*/  IMAD R2, R3, -0x61c8864f, RZ ;  /* 0x9e3779b103027824 */ /* 0x010fca00078e02ff */
[----:B0-----:R-:W-:Y:S05]  /*0140*/  BRA.U UP0, `(.L_x_8) ;  /* 0x00000001004c7547 */ /* 0x001fea000b800000 */
        /* <DEDUP_REMOVED lines=19> */
.L_x_8:
[----:B------:R-:W-:-:S07]  /*0280*/  MOV R6, 0x2a0 ;  /* 0x000002a000067802 */ /* 0x000fce0000000f00 */
[----:B-----5:R-:W-:Y:S05]  /*0290*/  CALL.REL.NOINC `($__internal_1_$__cuda_sm20_rem_u64) ;  /* 0x0000000000c87944 */ /* 0x020fea0003c00000 */
[----:B------:R-:W-:-:S07]  /*02a0*/  IMAD.MOV.U32 R5, RZ, RZ, R2 ;  /* 0x000000ffff057224 */ /* 0x000fce00078e0002 */
.L_x_9:
[----:B------:R-:W-:Y:S01]  /*02b0*/  BSSY B0, `(.L_x_10) ;  /* 0x000002e000007945 */ /* 0x000fe20003800000 */
[----:B------:R-:W-:Y:S01]  /*02c0*/  IMAD.MOV.U32 R0, RZ, RZ, RZ ;  /* 0x000000ffff007224 */ /* 0x000fe200078e00ff */
[----:B------:R-:W0:Y:S01]  /*02d0*/  LDCU UR5, c[0x0][0x38c] ;  /* 0x00007180ff0577ac */ /* 0x000e220008000800 */
[----:B------:R-:W1:Y:S01]  /*02e0*/  LDCU UR12, c[0x0][0x388] ;  /* 0x00007100ff0c77ac */ /* 0x000e620008000800 */
[----:B------:R-:W2:Y:S01]  /*02f0*/  LDCU.64 UR10, c[0x0][0x380] ;  /* 0x00007000ff0a77ac */ /* 0x000ea20008000a00 */
[----:B------:R-:W3:Y:S03]  /*0300*/  LDCU.64 UR14, c[0x0][0x388] ;  /* 0x00007100ff0e77ac */ /* 0x000ee60008000a00 */
.L_x_14:
[----:B------:R-:W-:Y:S05]  /*0310*/  YIELD ;  /* 0x0000000000007946 */ /* 0x000fea0003800000 */
[----:B0-----:R-:W-:Y:S01]  /*0320*/  UISETP.NE.AND.EX UP0, UPT, UR5, URZ, UPT, !UPT ;  /* 0x000000ff0500728c */ /* 0x001fe2000bf053f0 */
[----:B------:R-:W-:-:S08]  /*0330*/  IADD3 R9, PT, PT, R0, R5, RZ ;  /* 0x0000000500097210 */ /* 0x000fd00007ffe0ff */
[----:B------:R-:W-:Y:S05]  /*0340*/  BRA.U UP0, `(.L_x_11) ;  /* 0x00000001004c7547 */ /* 0x000fea000b800000 */
[----:B-1----:R-:W0:Y:S01]  /*0350*/  I2F.U32.RP R8, UR12 ;  /* 0x0000000c00087d06 */ /* 0x002e220008209000 */
[----:B------:R-:W-:Y:S01]  /*0360*/  IMAD.MOV.U32 R6, RZ, RZ, RZ ;  /* 0x000000ffff067224 */ /* 0x000fe200078e00ff */
[----:B------:R-:W-:-:S06]  /*0370*/  ISETP.NE.U32.AND P1, PT, RZ, UR12, PT ;  /* 0x0000000cff007c0c */ /* 0x000fcc000bf25070 */
[----:B0-----:R-:W0:Y:S02]  /*0380*/  MUFU.RCP R8, R8 ;  /* 0x0000000800087308 */ /* 0x001e240000001000 */
[----:B0-----:R-:W-:-:S06]  /*0390*/  VIADD R7, R8, 0xffffffe ;  /* 0x0ffffffe08077836 */ /* 0x001fcc0000000000 */
[----:B------:R-:W0:Y:S02]  /*03a0*/  F2I.FTZ.U32.TRUNC.NTZ R7, R7 ;  /* 0x0000000700077305 */ /* 0x000e24000021f000 */
[----:B0-----:R-:W-:-:S05]  /*03b0*/  IADD3 R11, PT, PT, RZ, -R7, RZ ;  /* 0x80000007ff0b7210 */ /* 0x001fca0007ffe0ff */
[----:B------:R-:W-:-:S04]  /*03c0*/  IMAD R11, R11, UR12, RZ ;  /* 0x0000000c0b0b7c24 */ /* 0x000fc8000f8e02ff */
[----:B------:R-:W-:-:S04]  /*03d0*/  IMAD.HI.U32 R2, R7, R11, R6 ;  /* 0x0000000b07027227 */ /* 0x000fc800078e0006 */
[----:B------:R-:W-:Y:S02]  /*03e0*/  IMAD.MOV.U32 R7, RZ, RZ, RZ ;  /* 0x000000ffff077224 */ /* 0x000fe400078e00ff */
[----:B------:R-:W-:-:S05]  /*03f0*/  IMAD.HI.U32 R2, R2, R9, RZ ;  /* 0x0000000902027227 */ /* 0x000fca00078e00ff */
[----:B------:R-:W-:-:S05]  /*0400*/  IADD3 R2, PT, PT, -R2, RZ, RZ ;  /* 0x000000ff02027210 */ /* 0x000fca0007ffe1ff */
[----:B------:R-:W-:-:S05]  /*0410*/  IMAD R6, R2, UR12, R9 ;  /* 0x0000000c02067c24 */ /* 0x000fca000f8e0209 */
[----:B------:R-:W-:-:S13]  /*0420*/  ISETP.GE.U32.AND P0, PT, R6, UR12, PT ;  /* 0x0000000c06007c0c */ /* 0x000fda000bf06070 */
[----:B------:R-:W-:-:S05]  /*0430*/  @P0 VIADD R6, R6, -UR12 ;  /* 0x8000000c06060c36 */ /* 0x000fca0008000000 */
[----:B------:R-:W-:-:S13]  /*0440*/  ISETP.GE.U32.AND P0, PT, R6, UR12, PT ;  /* 0x0000000c06007c0c */ /* 0x000fda000bf06070 */
[----:B------:R-:W-:Y:S02]  /*0450*/  @P0 IADD3 R6, PT, PT, R6, -UR12, RZ ;  /* 0x8000000c06060c10 */ /* 0x000fe4000fffe0ff */
[----:B------:R-:W-:Y:S01]  /*0460*/  @!P1 LOP3.LUT R6, RZ, UR12, RZ, 0x33, !PT ;  /* 0x0000000cff069c12 */ /* 0x000fe2000f8e33ff */
[----:B------:R-:W-:Y:S06]  /*0470*/  BRA `(.L_x_12) ;  /* 0x0000000000147947 */ /* 0x000fec0003800000 */
.L_x_11:
[----:B------:R-:W-:Y:S02]  /*0480*/  MOV R2, R9 ;  /* 0x0000000900027202 */ /* 0x000fe40000000f00 */
[----:B------:R-:W-:-:S07]  /*0490*/  MOV R6, 0x4b0 ;  /* 0x000004b000067802 */ /* 0x000fce0000000f00 */
[----:B-123-5:R-:W-:Y:S05]  /*04a0*/  CALL.REL.NOINC `($__internal_1_$__cuda_sm20_rem_u64) ;  /* 0x0000000000447944 */ /* 0x02efea0003c00000 */
[----:B------:R-:W-:Y:S01]  /*04b0*/  IMAD.MOV.U32 R6, RZ, RZ, R2 ;  /* 0x000000ffff067224 */ /* 0x000fe200078e0002 */
[----:B------:R-:W-:-:S07]  /*04c0*/  MOV R7, R9 ;  /* 0x0000000900077202 */ /* 0x000fce0000000f00 */
.L_x_12:
[----:B--2---:R-:W-:Y:S01]  /*04d0*/  LEA R8, P0, R6, UR10, 0x3 ;  /* 0x0000000a06087c11 */ /* 0x004fe2000f8018ff */
[----:B------:R-:W-:-:S03]  /*04e0*/  IMAD.MOV.U32 R2, RZ, RZ, -0x1 ;  /* 0xffffffffff027424 */ /* 0x000fc600078e00ff */
[----:B------:R-:W-:-:S05]  /*04f0*/  LEA.HI.X R9, R6, UR11, R7, 0x3, P0 ;  /* 0x0000000b06097c11 */ /* 0x000fca00080f1c07 */
[----:B------:R-:W2:Y:S02]  /*0500*/  ATOMG.E.CAS.STRONG.GPU PT, R2, [R8], R2, R3 ;  /* 0x00000002080273a9 */ /* 0x000ea400001ee103 */
[----:B--2---:R-:W-:-:S04]  /*0510*/  ISETP.NE.AND P0, PT, R2, R3, PT ;  /* 0x000000030200720c */ /* 0x004fc80003f05270 */
[----:B------:R-:W-:-:S13]  /*0520*/  ISETP.NE.AND P0, PT, R2, -0x1, P0 ;  /* 0xffffffff0200780c */ /* 0x000fda0000705270 */
[----:B------:R-:W-:Y:S05]  /*0530*/  @!P0 BRA `(.L_x_13) ;  /* 0x0000000000148947 */ /* 0x000fea0003800000 */
[----:B------:R-:W-:-:S04]  /*0540*/  IADD3 R0, PT, PT, R0, 0x1, RZ ;  /* 0x0000000100007810 */ /* 0x000fc80007ffe0ff */
[----:B---3--:R-:W-:-:S04]  /*0550*/  ISETP.GE.U32.AND P0, PT, R0, UR14, PT ;  /* 0x0000000e00007c0c */ /* 0x008fc8000bf06070 */
[----:B------:R-:W-:-:S13]  /*0560*/  ISETP.GE.U32.AND.EX P0, PT, RZ, UR15, PT, P0 ;  /* 0x0000000fff007c0c */ /* 0x000fda000bf06100 */
[----:B------:R-:W-:Y:S05]  /*0570*/  @P0 EXIT ;  /* 0x000000000000094d */ /* 0x000fea0003800000 */
[----:B------:R-:W-:Y:S05]  /*0580*/  BRA `(.L_x_14) ;  /* 0xfffffffc00607947 */ /* 0x000fea000383ffff */
.L_x_13:
[----:B---3--:R-:W-:Y:S05]  /*0590*/  BSYNC B0 ;  /* 0x0000000000007941 */ /* 0x008fea0003800000 */
.L_x_10:
[----:B-----5:R-:W-:Y:S01]  /*05a0*/  STG.E desc[UR8][R8.64+0x4], R4 ;  /* 0x0000040408007986 */ /* 0x020fe2000c101908 */
[----:B------:R-:W-:Y:S05]  /*05b0*/  EXIT ;  /* 0x000000000000794d */ /* 0x000fea0003800000 */
        .weak           $__internal_1_$__cuda_sm20_rem_u64
        .type           $__internal_1_$__cuda_sm20_rem_u64,@function
        .size           $__internal_1_$__cuda_sm20_rem_u64,(.L_x_94 - $__internal_1_$__cuda_sm20_rem_u64)
$__internal_1_$__cuda_sm20_rem_u64:
        /* <DEDUP_REMOVED lines=50> */
[----:B------:R-:W-:-:S02]  /*08e0*/  SEL R8, R8, R9, P0 ;  /* 0x0000000908087207 */ /* 0x000fc40000000000 */
[C---:B------:R-:W-:Y:S02]  /*08f0*/  ISETP.GE.U32.AND P0, PT, R7.reuse, UR6, PT ;  /* 0x0000000607007c0c */ /* 0x040fe4000bf06070 */
[----:B------:R-:W-:Y:S02]  /*0900*/  IADD3 R2, P2, PT, R7, -UR6, RZ ;  /* 0x8000000607027c10 */ /* 0x000fe4000ff5e0ff */
[----:B------:R-:W-:Y:S02]  /*0910*/  ISETP.GE.U32.AND.EX P0, PT, R8, UR7, PT, P0 ;  /* 0x0000000708007c0c */ /* 0x000fe4000bf06100 */
[----:B------:R-:W-:Y:S02]  /*0920*/  ISETP.NE.U32.AND P1, PT, RZ, UR6, PT ;  /* 0x00000006ff007c0c */ /* 0x000fe4000bf25070 */
[----:B------:R-:W-:Y:S01]  /*0930*/  SEL R2, R2, R7, P0 ;  /* 0x0000000702027207 */ /* 0x000fe20000000000 */
[----:B------:R-:W-:Y:S01]  /*0940*/  HFMA2 R7, -RZ, RZ, 0, 0 ;  /* 0x00000000ff077431 */ /* 0x000fe200000001ff */
[----:B------:R-:W-:-:S02]  /*0950*/  IADD3.X R9, PT, PT, R8, ~UR7, RZ, P2, !PT ;  /* 0x8000000708097c10 */ /* 0x000fc400097fe4ff */
[----:B------:R-:W-:Y:S02]  /*0960*/  ISETP.NE.AND.EX P1, PT, RZ, UR7, PT, P1 ;  /* 0x00000007ff007c0c */ /* 0x000fe4000bf25310 */
[----:B------:R-:W-:Y:S02]  /*0970*/  SEL R9, R9, R8, P0 ;  /* 0x0000000809097207 */ /* 0x000fe40000000000 */
[----:B------:R-:W-:Y:S02]  /*0980*/  SEL R2, R2, 0xffffffff, P1 ;  /* 0xffffffff02027807 */ /* 0x000fe40000800000 */
[----:B------:R-:W-:Y:S01]  /*0990*/  SEL R9, R9, 0xffffffff, P1 ;  /* 0xffffffff09097807 */ /* 0x000fe20000800000 */
[----:B------:R-:W-:Y:S06]  /*09a0*/  RET.REL.NODEC R6 `(_Z14buildHashTable12GPUHashTablePiS0_i) ;  /* 0xfffffff406947950 */ /* 0x000fec0003c3ffff */
.L_x_15:
        /* <DEDUP_REMOVED lines=13> */
.L_x_94:


//--------------------- .text._Z15insertCoalesced12GPUHashTablePiS0_iS0_ --------------------------
	.section	.text._Z15insertCoalesced12GPUHashTablePiS0_iS0_,"ax",@progbits
	.align	128
        .global         _Z15insertCoalesced12GPUHashTablePiS0_iS0_
        .type           _Z15insertCoalesced12GPUHashTablePiS0_iS0_,@function
        .size           _Z15insertCoalesced12GPUHashTablePiS0_iS0_,(.L_x_95 - _Z15insertCoalesced12GPUHashTablePiS0_iS0_)
        .other          _Z15insertCoalesced12GPUHashTablePiS0_iS0_,@"STO_CUDA_ENTRY STV_DEFAULT"
_Z15insertCoalesced12GPUHashTablePiS0_iS0_:
.text._Z15insertCoalesced12GPUHashTablePiS0_iS0_:
[----:B------:R-:W-:Y:S01]  /*0000*/  LDC R1, c[0x0][0x37c] ;  /* 0x0000df00ff017b82 */ /* 0x000fe20000000800 */
[----:B------:R-:W0:Y:S07]  /*0010*/  S2R R11, SR_TID.X ;  /* 0x00000000000b7919 */ /* 0x000e2e0000002100 */
[----:B------:R-:W0:Y:S01]  /*0020*/  S2UR UR12, SR_CTAID.X ;  /* 0x00000000000c79c3 */ /* 0x000e220000002500 */
[----:B------:R-:W1:Y:S01]  /*0030*/  LDCU UR13, c[0x0][0x3a8] ;  /* 0x00007500ff0d77ac */ /* 0x000e620008000800 */
[----:B------:R-:W-:Y:S01]  /*0040*/  BSSY.RECONVERGENT B0, `(.L_x_16) ;  /* 0x0000034000007945 */ /* 0x000fe20003800200 */
[----:B------:R-:W-:Y:S01]  /*0050*/  UMOV UR4, 0x400 ;  /* 0x0000040000047882 */ /* 0x000fe20000000000 */
[----:B------:R-:W2:Y:S04]  /*0060*/  LDCU.64 UR10, c[0x0][0x358] ;  /* 0x00006b00ff0a77ac */ /* 0x000ea80008000a00 */
[----:B------:R-:W0:Y:S01]  /*0070*/  LDC R12, c[0x0][0x360] ;  /* 0x0000d800ff0c7b82 */ /* 0x000e220000000800 */
[----:B------:R-:W-:-:S02]  /*0080*/  UIADD3 UR5, UPT, UPT, UR4, 0x400, URZ ;  /* 0x0000040004057890 */ /* 0x000fc4000fffe0ff */
[----:B------:R-:W-:Y:S01]  /*0090*/  UIADD3 UR6, UPT, UPT, UR4, 0x800, URZ ;  /* 0x0000080004067890 */ /* 0x000fe2000fffe0ff */
[----:B------:R-:W3:Y:S04]  /*00a0*/  LDCU.64 UR8, c[0x0][0x388] ;  /* 0x00007100ff0877ac */ /* 0x000ee80008000a00 */
[----:B------:R-:W4:Y:S01]  /*00b0*/  S2UR UR7, SR_CgaCtaId ;  /* 0x00000000000779c3 */ /* 0x000f220000008800 */
[----:B0-----:R-:W-:-:S05]  /*00c0*/  IMAD R7, R12, UR12, R11 ;  /* 0x0000000c0c077c24 */ /* 0x001fca000f8e020b */
[----:B-1----:R-:W-:Y:S01]  /*00d0*/  ISETP.GE.AND P0, PT, R7, UR13, PT ;  /* 0x0000000d07007c0c */ /* 0x002fe2000bf06270 */
[----:B----4-:R-:W-:Y:S02]  /*00e0*/  ULEA UR4, UR7, UR4, 0x18 ;  /* 0x0000000407047291 */ /* 0x010fe4000f8ec0ff */
[----:B------:R-:W-:Y:S02]  /*00f0*/  ULEA UR5, UR7, UR5, 0x18 ;  /* 0x0000000507057291 */ /* 0x000fe4000f8ec0ff */
[----:B------:R-:W-:Y:S02]  /*0100*/  ULEA UR6, UR7, UR6, 0x18 ;  /* 0x0000000607067291 */ /* 0x000fe4000f8ec0ff */
[C---:B------:R-:W-:Y:S01]  /*0110*/  LEA R0, R11.reuse, UR4, 0x2 ;  /* 0x000000040b007c11 */ /* 0x040fe2000f8e10ff */
[----:B------:R-:W-:Y:S01]  /*0120*/  UMOV UR4, URZ ;  /* 0x000000ff00047c82 */ /* 0x000fe20008000000 */
[C---:B------:R-:W-:Y:S02]  /*0130*/  LEA R9, R11.reuse, UR5, 0x2 ;  /* 0x000000050b097c11 */ /* 0x040fe4000f8e10ff */
[----:B------:R-:W-:-:S02]  /*0140*/  LEA R10, R11, UR6, 0x2 ;  /* 0x000000060b0a7c11 */ /* 0x000fc4000f8e10ff */
[----:B--23--:R-:W-:Y:S05]  /*0150*/  @P0 BRA `(.L_x_17) ;  /* 0x0000000000880947 */ /* 0x00cfea0003800000 */
[----:B------:R-:W0:Y:S01]  /*0160*/  LDC.64 R2, c[0x0][0x398] ;  /* 0x0000e600ff027b82 */ /* 0x000e220000000a00 */
[----:B------:R-:W1:Y:S07]  /*0170*/  LDCU UR5, c[0x0][0x38c] ;  /* 0x00007180ff0577ac */ /* 0x000e6e0008000800 */
[----:B------:R-:W2:Y:S01]  /*0180*/  LDC.64 R4, c[0x0][0x3a0] ;  /* 0x0000e800ff047b82 */ /* 0x000ea20000000a00 */
[----:B0-----:R-:W-:-:S06]  /*0190*/  IMAD.WIDE R2, R7, 0x4, R2 ;  /* 0x0000000407027825 */ /* 0x001fcc00078e0202 */
[----:B------:R-:W3:Y:S01]  /*01a0*/  LDG.E R3, desc[UR10][R2.64] ;  /* 0x0000000a02037981 */ /* 0x000ee2000c1e1900 */
[----:B--2---:R-:W-:-:S06]  /*01b0*/  IMAD.WIDE R4, R7, 0x4, R4 ;  /* 0x0000000407047825 */ /* 0x004fcc00078e0204 */
[----:B------:R-:W2:Y:S01]  /*01c0*/  LDG.E R4, desc[UR10][R4.64] ;  /* 0x0000000a04047981 */ /* 0x000ea2000c1e1900 */
[----:B-1----:R-:W-:-:S03]  /*01d0*/  UISETP.NE.U32.AND UP0, UPT, UR5, URZ, UPT ;  /* 0x000000ff0500728c */ /* 0x002fc6000bf05070 */
[----:B---3--:R0:W-:Y:S04]  /*01e0*/  STS [R0], R3 ;  /* 0x0000000300007388 */ /* 0x0081e80000000800 */
[----:B--2---:R0:W-:Y:S01]  /*01f0*/  STS [R9], R4 ;  /* 0x0000000409007388 */ /* 0x0041e20000000800 */
[----:B------:R-:W-:Y:S01]  /*0200*/  IMAD R6, R3, -0x61c8864f, RZ ;  /* 0x9e3779b103067824 */ /* 0x000fe200078e02ff */
[----:B------:R-:W-:Y:S06]  /*0210*/  BRA.U UP0, `(.L_x_18) ;  /* 0x00000001004c7547 */ /* 0x000fec000b800000 */
[----:B------:R-:W0:Y:S02]  /*0220*/  LDCU UR5, c[0x0][0x388] ;  /* 0x00007100ff0577ac */ /* 0x000e240008000800 */
[----:B0-----:R-:W0:Y:S01]  /*0230*/  I2F.U32.RP R4, UR5 ;  /* 0x0000000500047d06 */ /* 0x001e220008209000 */
[----:B------:R-:W-:-:S07]  /*0240*/  ISETP.NE.U32.AND P1, PT, RZ, UR5, PT ;  /* 0x00000005ff007c0c */ /* 0x000fce000bf25070 */
[----:B0-----:R-:W0:Y:S02]  /*0250*/  MUFU.RCP R4, R4 ;  /* 0x0000000400047308 */ /* 0x001e240000001000 */
[----:B0-----:R-:W-:-:S06]  /*0260*/  VIADD R2, R4, 0xffffffe ;  /* 0x0ffffffe04027836 */ /* 0x001fcc0000000000 */
[----:B------:R0:W1:Y:S02]  /*0270*/  F2I.FTZ.U32.TRUNC.NTZ R3, R2 ;  /* 0x0000000200037305 */ /* 0x000064000021f000 */
[----:B0-----:R-:W-:Y:S02]  /*0280*/  IMAD.MOV.U32 R2, RZ, RZ, RZ ;  /* 0x000000ffff027224 */ /* 0x001fe400078e00ff */
        /* <DEDUP_REMOVED lines=9> */
[----:B------:R-:W-:Y:S01]  /*0320*/  @P0 VIADD R6, R6, -UR5 ;  /* 0x8000000506060c36 */ /* 0x000fe20008000000 */
[----:B------:R-:W-:Y:S01]  /*0330*/  @!P1 LOP3.LUT R6, RZ, UR5, RZ, 0x33, !PT ;  /* 0x00000005ff069c12 */ /* 0x000fe2000f8e33ff */
[----:B------:R-:W-:Y:S06]  /*0340*/  BRA `(.L_x_19) ;  /* 0x0000000000087947 */ /* 0x000fec0003800000 */
.L_x_18:
[----:B------:R-:W-:-:S07]  /*0350*/  MOV R8, 0x370 ;  /* 0x0000037000087802 */ /* 0x000fce0000000f00 */
[----:B0-----:R-:W-:Y:S05]  /*0360*/  CALL.REL.NOINC `($__internal_2_$__cuda_sm20_rem_u64) ;  /* 0x0000000800cc7944 */ /* 0x001fea0003c00000 */
.L_x_19:
[----:B------:R0:W-:Y:S02]  /*0370*/  STS [R10], R6 ;  /* 0x000000060a007388 */ /* 0x0001e40000000800 */
.L_x_17:
[----:B------:R-:W-:Y:S05]  /*0380*/  BSYNC.RECONVERGENT B0 ;  /* 0x0000000000007941 */ /* 0x000fea0003800200 */
.L_x_16:
[----:B------:R-:W1:Y:S01]  /*0390*/  LDCU UR5, c[0x0][0x3a8] ;  /* 0x00007500ff0577ac */ /* 0x000e620008000800 */
[----:B------:R-:W-:Y:S01]  /*03a0*/  BAR.SYNC.DEFER_BLOCKING 0x0 ;  /* 0x0000000000007b1d */ /* 0x000fe20000010000 */
[C---:B------:R-:W-:Y:S01]  /*03b0*/  ISETP.GE.U32.AND P1, PT, R12.reuse, 0x4, PT ;  /* 0x000000040c00780c */ /* 0x040fe20003f26070 */
[----:B------:R-:W-:Y:S01]  /*03c0*/  VIADD R2, R12, 0xffffffff ;  /* 0xffffffff0c027836 */ /* 0x000fe20000000000 */
[----:B-1----:R-:W-:-:S06]  /*03d0*/  UIADD3 UR5, UPT, UPT, UR5, -0x1, URZ ;  /* 0xffffffff05057890 */ /* 0x002fcc000fffe0ff */
[----:B------:R-:W-:-:S04]  /*03e0*/  ISETP.GE.AND P0, PT, R7, UR5, PT ;  /* 0x0000000507007c0c */ /* 0x000fc8000bf06270 */
[----:B------:R-:W-:Y:S02]  /*03f0*/  ISETP.LT.U32.AND P0, PT, R11, R2, !P0 ;  /* 0x000000020b00720c */ /* 0x000fe40004701070 */
[----:B------:R-:W-:Y:S01]  /*0400*/  LOP3.LUT R2, R12, 0x3, RZ, 0xc0, !PT ;  /* 0x000000030c027812 */ /* 0x000fe200078ec0ff */
[----:B------:R-:W-:Y:S10]  /*0410*/  @!P1 BRA `(.L_x_20) ;  /* 0x0000000400349947 */ /* 0x000ff40003800000 */
[----:B------:R-:W-:-:S04]  /*0420*/  LOP3.LUT R3, R12, 0xfffffffc, RZ, 0xc0, !PT ;  /* 0xfffffffc0c037812 */ /* 0x000fc800078ec0ff */
[----:B------:R-:W-:-:S07]  /*0430*/  IADD3 R3, PT, PT, -R3, RZ, RZ ;  /* 0x000000ff03037210 */ /* 0x000fce0007ffe1ff */
.L_x_29:
[----:B------:R-:W-:Y:S04]  /*0440*/  BSSY.RECONVERGENT B0, `(.L_x_21) ;  /* 0x0000010000007945 */ /* 0x000fe80003800200 */
[----:B-1234-:R-:W-:Y:S05]  /*0450*/  @!P0 BRA `(.L_x_22) ;  /* 0x0000000000388947 */ /* 0x01efea0003800000 */
[----:B------:R-:W-:Y:S04]  /*0460*/  LDS R5, [R10] ;  /* 0x000000000a057984 */ /* 0x000fe80000000800 */
[----:B------:R-:W1:Y:S02]  /*0470*/  LDS R4, [R10+0x4] ;  /* 0x000004000a047984 */ /* 0x000e640000000800 */
[----:B-1----:R-:W-:-:S13]  /*0480*/  ISETP.GT.AND P1, PT, R5, R4, PT ;  /* 0x000000040500720c */ /* 0x002fda0003f24270 */
[----:B------:R-:W-:Y:S05]  /*0490*/  @!P1 BRA `(.L_x_22) ;  /* 0x0000000000289947 */ /* 0x000fea0003800000 */
[----:B------:R-:W1:Y:S04]  /*04a0*/  LDS R13, [R0+0x4] ;  /* 0x00000400000d7984 */ /* 0x000e680000000800 */
[----:B------:R-:W-:Y:S04]  /*04b0*/  LDS R11, [R0] ;  /* 0x00000000000b7984 */ /* 0x000fe80000000800 */
[----:B0-----:R-:W-:Y:S04]  /*04c0*/  LDS R6, [R9] ;  /* 0x0000000009067984 */ /* 0x001fe80000000800 */
[----:B-1----:R-:W-:Y:S04]  /*04d0*/  STS [R0], R13 ;  /* 0x0000000d00007388 */ /* 0x002fe80000000800 */
[----:B------:R-:W0:Y:S04]  /*04e0*/  LDS R8, [R9+0x4] ;  /* 0x0000040009087984 */ /* 0x000e280000000800 */
[----:B0-----:R1:W-:Y:S04]  /*04f0*/  STS [R9], R8 ;  /* 0x0000000809007388 */ /* 0x0013e80000000800 */
[----:B------:R1:W-:Y:S04]  /*0500*/  STS [R10], R4 ;  /* 0x000000040a007388 */ /* 0x0003e80000000800 */
[----:B------:R1:W-:Y:S04]  /*0510*/  STS [R0+0x4], R11 ;  /* 0x0000040b00007388 */ /* 0x0003e80000000800 */
[----:B------:R1:W-:Y:S04]  /*0520*/  STS [R9+0x4], R6 ;  /* 0x0000040609007388 */ /* 0x0003e80000000800 */
[----:B------:R1:W-:Y:S02]  /*0530*/  STS [R10+0x4], R5 ;  /* 0x000004050a007388 */ /* 0x0003e40000000800 */
.L_x_22:
[----:B------:R-:W-:Y:S05]  /*0540*/  BSYNC.RECONVERGENT B0 ;  /* 0x0000000000007941 */ /* 0x000fea0003800200 */
.L_x_21:
[----:B------:R-:W-:Y:S06]  /*0550*/  BAR.SYNC.DEFER_BLOCKING 0x0 ;  /* 0x0000000000007b1d */ /* 0x000fec0000010000 */
[----:B------:R-:W-:Y:S04]  /*0560*/  BSSY.RECONVERGENT B0, `(.L_x_23) ;  /* 0x0000010000007945 */ /* 0x000fe80003800200 */
[----:B------:R-:W-:Y:S05]  /*0570*/  @!P0 BRA `(.L_x_24) ;  /* 0x0000000000388947 */ /* 0x000fea0003800000 */
[----:B-1----:R-:W-:Y:S04]  /*0580*/  LDS R5, [R10] ;  /* 0x000000000a057984 */ /* 0x002fe80000000800 */
        /* <DEDUP_REMOVED lines=13> */
.L_x_24:
[----:B------:R-:W-:Y:S05]  /*0660*/  BSYNC.RECONVERGENT B0 ;  /* 0x0000000000007941 */ /* 0x000fea0003800200 */
.L_x_23:
[----:B------:R-:W-:Y:S06]  /*0670*/  BAR.SYNC.DEFER_BLOCKING 0x0 ;  /* 0x0000000000007b1d */ /* 0x000fec0000010000 */
[----:B------:R-:W-:Y:S04]  /*0680*/  BSSY.RECONVERGENT B0, `(.L_x_25) ;  /* 0x0000010000007945 */ /* 0x000fe80003800200 */
[----:B------:R-:W-:Y:S05]  /*0690*/  @!P0 BRA `(.L_x_26) ;  /* 0x0000000000388947 */ /* 0x000fea0003800000 */
[----:B-12---:R-:W-:Y:S04]  /*06a0*/  LDS R5, [R10] ;  /* 0x000000000a057984 */ /* 0x006fe80000000800 */
        /* <DEDUP_REMOVED lines=13> */
.L_x_26:
[----:B------:R-:W-:Y:S05]  /*0780*/  BSYNC.RECONVERGENT B0 ;  /* 0x0000000000007941 */ /* 0x000fea0003800200 */
.L_x_25:
[----:B------:R-:W-:Y:S01]  /*0790*/  VIADD R3, R3, 0x4 ;  /* 0x0000000403037836 */ /* 0x000fe20000000000 */
[----:B------:R-:W-:Y:S04]  /*07a0*/  BAR.SYNC.DEFER_BLOCKING 0x0 ;  /* 0x0000000000007b1d */ /* 0x000fe80000010000 */
[----:B------:R-:W-:Y:S02]  /*07b0*/  ISETP.NE.AND P2, PT, R3, RZ, PT ;  /* 0x000000ff0300720c */ /* 0x000fe40003f45270 */
[----:B------:R-:W-:Y:S04]  /*07c0*/  BSSY.RECONVERGENT B0, `(.L_x_27) ;  /* 0x0000010000007945 */ /* 0x000fe80003800200 */
[----:B------:R-:W-:Y:S07]  /*07d0*/  @!P0 BRA `(.L_x_28) ;  /* 0x0000000000388947 */ /* 0x000fee0003800000 */
[----:B-123--:R-:W-:Y:S04]  /*07e0*/  LDS R5, [R10] ;  /* 0x000000000a057984 */ /* 0x00efe80000000800 */
        /* <DEDUP_REMOVED lines=13> */
.L_x_28:
[----:B------:R-:W-:Y:S05]  /*08c0*/  BSYNC.RECONVERGENT B0 ;  /* 0x0000000000007941 */ /* 0x000fea0003800200 */
.L_x_27:
[----:B------:R-:W-:Y:S06]  /*08d0*/  BAR.SYNC.DEFER_BLOCKING 0x0 ;  /* 0x0000000000007b1d */ /* 0x000fec0000010000 */
[----:B------:R-:W-:Y:S05]  /*08e0*/  @P2 BRA `(.L_x_29) ;  /* 0xfffffff800d42947 */ /* 0x000fea000383ffff */
.L_x_20:
[----:B------:R-:W-:-:S13]  /*08f0*/  ISETP.NE.AND P1, PT, R2, RZ, PT ;  /* 0x000000ff0200720c */ /* 0x000fda0003f25270 */
[----:B------:R-:W-:Y:S05]  /*0900*/  @!P1 BRA `(.L_x_30) ;  /* 0x0000000000589947 */ /* 0x000fea0003800000 */
[----:B------:R-:W-:-:S07]  /*0910*/  IMAD.MOV R2, RZ, RZ, -R2 ;  /* 0x000000ffff027224 */ /* 0x000fce00078e0a02 */
.L_x_33:
[----:B------:R-:W-:Y:S04]  /*0920*/  BSSY.RECONVERGENT B0, `(.L_x_31) ;  /* 0x0000010000007945 */ /* 0x000fe80003800200 */
[----:B0-----:R-:W-:Y:S05]  /*0930*/  @!P0 BRA `(.L_x_32) ;  /* 0x0000000000388947 */ /* 0x001fea0003800000 */
[----:B------:R-:W-:Y:S04]  /*0940*/  LDS R3, [R10] ;  /* 0x000000000a037984 */ /* 0x000fe80000000800 */
[----:B-1234-:R-:W1:Y:S02]  /*0950*/  LDS R4, [R10+0x4] ;  /* 0x000004000a047984 */ /* 0x01ee640000000800 */
        /* <DEDUP_REMOVED lines=12> */
.L_x_32:
[----:B------:R-:W-:Y:S05]  /*0a20*/  BSYNC.RECONVERGENT B0 ;  /* 0x0000000000007941 */ /* 0x000fea0003800200 */
.L_x_31:
[----:B------:R-:W-:Y:S01]  /*0a30*/  VIADD R2, R2, 0x1 ;  /* 0x0000000102027836 */ /* 0x000fe20000000000 */
[----:B------:R-:W-:Y:S04]  /*0a40*/  BAR.SYNC.DEFER_BLOCKING 0x0 ;  /* 0x0000000000007b1d */ /* 0x000fe80000010000 */
[----:B------:R-:W-:-:S13]  /*0a50*/  ISETP.NE.AND P1, PT, R2, RZ, PT ;  /* 0x000000ff0200720c */ /* 0x000fda0003f25270 */
[----:B------:R-:W-:Y:S05]  /*0a60*/  @P1 BRA `(.L_x_33) ;  /* 0xfffffffc00ac1947 */ /* 0x000fea000383ffff */
.L_x_30:
[----:B------:R-:W5:Y:S02]  /*0a70*/  LDCU UR5, c[0x0][0x3a8] ;  /* 0x00007500ff0577ac */ /* 0x000f640008000800 */
[----:B-----5:R-:W-:-:S13]  /*0a80*/  ISETP.GE.AND P0, PT, R7, UR5, PT ;  /* 0x0000000507007c0c */ /* 0x020fda000bf06270 */
[----:B------:R-:W-:Y:S05]  /*0a90*/  @P0 EXIT ;  /* 0x000000000000094d */ /* 0x000fea0003800000 */
[----:B------:R-:W5:Y:S02]  /*0aa0*/  LDCU.64 UR6, c[0x0][0x388] ;  /* 0x00007100ff0677ac */ /* 0x000f640008000a00 */
[----:B-----5:R-:W-:-:S04]  /*0ab0*/  ISETP.NE.U32.AND P0, PT, RZ, UR6, PT ;  /* 0x00000006ff007c0c */ /* 0x020fc8000bf05070 */
[----:B------:R-:W-:-:S13]  /*0ac0*/  ISETP.NE.AND.EX P0, PT, RZ, UR7, PT, P0 ;  /* 0x00000007ff007c0c */ /* 0x000fda000bf05300 */
[----:B------:R-:W-:Y:S05]  /*0ad0*/  @!P0 EXIT ;  /* 0x000000000000894d */ /* 0x000fea0003800000 */
[----:B01234-:R-:W0:Y:S01]  /*0ae0*/  LDS R9, [R9] ;  /* 0x0000000009097984 */ /* 0x01fe220000000800 */
[----:B------:R-:W-:Y:S01]  /*0af0*/  BSSY B0, `(.L_x_34) ;  /* 0x0000030000007945 */ /* 0x000fe20003800000 */
[----:B------:R-:W-:Y:S01]  /*0b00*/  IMAD.MOV.U32 R11, RZ, RZ, RZ ;  /* 0x000000ffff0b7224 */ /* 0x000fe200078e00ff */
[----:B------:R-:W1:Y:S01]  /*0b10*/  LDCU UR14, c[0x0][0x38c] ;  /* 0x00007180ff0e77ac */ /* 0x000e620008000800 */
[----:B------:R-:W2:Y:S01]  /*0b20*/  LDS R10, [R10] ;  /* 0x000000000a0a7984 */ /* 0x000ea20000000800 */
[----:B------:R-:W3:Y:S03]  /*0b30*/  LDCU UR15, c[0x0][0x388] ;  /* 0x00007100ff0f77ac */ /* 0x000ee60008000800 */
[----:B------:R4:W0:Y:S01]  /*0b40*/  LDS R7, [R0] ;  /* 0x0000000000077984 */ /* 0x0008220000000800 */
[----:B------:R-:W0:Y:S01]  /*0b50*/  LDCU.64 UR16, c[0x0][0x388] ;  /* 0x00007100ff1077ac */ /* 0x000e220008000a00 */
[----:B------:R-:W0:Y:S02]  /*0b60*/  LDCU.64 UR12, c[0x0][0x380] ;  /* 0x00007000ff0c77ac */ /* 0x000e240008000a00 */
.L_x_38:
[----:B------:R-:W-:Y:S05]  /*0b70*/  YIELD ;  /* 0x0000000000007946 */ /* 0x000fea0003800000 */
[----:B-1----:R-:W-:Y:S01]  /*0b80*/  UISETP.NE.U32.AND UP0, UPT, UR14, URZ, UPT ;  /* 0x000000ff0e00728c */ /* 0x002fe2000bf05070 */
[----:B--2---:R-:W-:-:S08]  /*0b90*/  IMAD.IADD R6, R10, 0x1, R11 ;  /* 0x000000010a067824 */ /* 0x004fd000078e020b */
[----:B------:R-:W-:Y:S05]  /*0ba0*/  BRA.U UP0, `(.L_x_35) ;  /* 0x00000001004c7547 */ /* 0x000fea000b800000 */
[----:B---3--:R-:W1:Y:S01]  /*0bb0*/  I2F.U32.RP R4, UR15 ;  /* 0x0000000f00047d06 */ /* 0x008e620008209000 */
[----:B------:R-:W-:Y:S01]  /*0bc0*/  IMAD.MOV.U32 R2, RZ, RZ, RZ ;  /* 0x000000ffff027224 */ /* 0x000fe200078e00ff */
[----:B------:R-:W-:-:S06]  /*0bd0*/  ISETP.NE.U32.AND P1, PT, RZ, UR15, PT ;  /* 0x0000000fff007c0c */ /* 0x000fcc000bf25070 */
[----:B-1----:R-:W1:Y:S02]  /*0be0*/  MUFU.RCP R4, R4 ;  /* 0x0000000400047308 */ /* 0x002e640000001000 */
[----:B-1----:R-:W-:-:S06]  /*0bf0*/  IADD3 R3, PT, PT, R4, 0xffffffe, RZ ;  /* 0x0ffffffe04037810 */ /* 0x002fcc0007ffe0ff */
[----:B------:R-:W1:Y:S02]  /*0c00*/  F2I.FTZ.U32.TRUNC.NTZ R3, R3 ;  /* 0x0000000300037305 */ /* 0x000e64000021f000 */
[----:B-1----:R-:W-:-:S04]  /*0c10*/  IMAD.MOV R5, RZ, RZ, -R3 ;  /* 0x000000ffff057224 */ /* 0x002fc800078e0a03 */
[----:B------:R-:W-:-:S04]  /*0c20*/  IMAD R5, R5, UR15, RZ ;  /* 0x0000000f05057c24 */ /* 0x000fc8000f8e02ff */
[----:B------:R-:W-:-:S04]  /*0c30*/  IMAD.HI.U32 R5, R3, R5, R2 ;  /* 0x0000000503057227 */ /* 0x000fc800078e0002 */
[----:B------:R-:W-:Y:S02]  /*0c40*/  HFMA2 R3, -RZ, RZ, 0, 0 ;  /* 0x00000000ff037431 */ /* 0x000fe400000001ff */
[----:B----4-:R-:W-:-:S04]  /*0c50*/  IMAD.HI.U32 R0, R5, R6, RZ ;  /* 0x0000000605007227 */ /* 0x010fc800078e00ff */
        /* <DEDUP_REMOVED lines=8> */
.L_x_35:
[----:B------:R-:W-:-:S07]  /*0ce0*/  MOV R8, 0xd00 ;  /* 0x00000d0000087802 */ /* 0x000fce0000000f00 */
[----:B0--34-:R-:W-:Y:S05]  /*0cf0*/  CALL.REL.NOINC `($__internal_2_$__cuda_sm20_rem_u64) ;  /* 0x0000000000687944 */ /* 0x019fea0003c00000 */
[----:B------:R-:W-:Y:S02]  /*0d00*/  IMAD.MOV.U32 R2, RZ, RZ, R6 ;  /* 0x000000ffff027224 */ /* 0x000fe400078e0006 */
[----:B------:R-:W-:-:S07]  /*0d10*/  IMAD.MOV.U32 R3, RZ, RZ, R5 ;  /* 0x000000ffff037224 */ /* 0x000fce00078e0005 */
.L_x_36:
[----:B0-----:R-:W-:Y:S01]  /*0d20*/  LEA R4, P0, R2, UR12, 0x3 ;  /* 0x0000000c02047c11 */ /* 0x001fe2000f8018ff */
[----:B------:R-:W-:-:S03]  /*0d30*/  IMAD.MOV.U32 R6, RZ, RZ, -0x1 ;  /* 0xffffffffff067424 */ /* 0x000fc600078e00ff */
[----:B------:R-:W-:-:S05]  /*0d40*/  LEA.HI.X R5, R2, UR13, R3, 0x3, P0 ;  /* 0x0000000d02057c11 */ /* 0x000fca00080f1c03 */
[----:B------:R-:W2:Y:S02]  /*0d50*/  ATOMG.E.CAS.STRONG.GPU PT, R6, [R4], R6, R7 ;  /* 0x00000006040673a9 */ /* 0x000ea400001ee107 */
[C---:B--2---:R-:W-:Y:S02]  /*0d60*/  ISETP.NE.AND P0, PT, R6.reuse, R7, PT ;  /* 0x000000070600720c */ /* 0x044fe40003f05270 */
[C---:B------:R-:W-:Y:S02]  /*0d70*/  ISETP.NE.AND P1, PT, R6.reuse, -0x1, PT ;  /* 0xffffffff0600780c */ /* 0x040fe40003f25270 */
[----:B------:R-:W-:-:S13]  /*0d80*/  ISETP.NE.AND P0, PT, R6, -0x1, P0 ;  /* 0xffffffff0600780c */ /* 0x000fda0000705270 */
[----:B------:R-:W-:Y:S05]  /*0d90*/  @!P0 BRA `(.L_x_37) ;  /* 0x0000000000148947 */ /* 0x000fea0003800000 */
[----:B------:R-:W-:-:S05]  /*0da0*/  VIADD R11, R11, 0x1 ;  /* 0x000000010b0b7836 */ /* 0x000fca0000000000 */
[----:B------:R-:W-:-:S04]  /*0db0*/  ISETP.GE.U32.AND P0, PT, R11, UR16, PT ;  /* 0x000000100b007c0c */ /* 0x000fc8000bf06070 */
[----:B------:R-:W-:-:S13]  /*0dc0*/  ISETP.GE.U32.AND.EX P0, PT, RZ, UR17, PT, P0 ;  /* 0x00000011ff007c0c */ /* 0x000fda000bf06100 */
[----:B------:R-:W-:Y:S05]  /*0dd0*/  @P0 EXIT ;  /* 0x000000000000094d */ /* 0x000fea0003800000 */
[----:B------:R-:W-:Y:S05]  /*0de0*/  BRA `(.L_x_38) ;  /* 0xfffffffc00607947 */ /* 0x000fea000383ffff */
.L_x_37:
[----:B------:R-:W-:Y:S05]  /*0df0*/  BSYNC B0 ;  /* 0x0000000000007941 */ /* 0x000fea0003800000 */
.L_x_34:
[----:B------:R0:W-:Y:S01]  /*0e00*/  STG.E desc[UR10][R4.64+0x4], R9 ;  /* 0x0000040904007986 */ /* 0x0001e2000c10190a */
[----:B------:R-:W-:Y:S05]  /*0e10*/  @P1 EXIT ;  /* 0x000000000000194d */ /* 0x000fea0003800000 */
[----:B------:R-:W1:Y:S01]  /*0e20*/  S2R R0, SR_LANEID ;  /* 0x0000000000007919 */ /* 0x000e620000000000 */
[----:B------:R-:W2:Y:S01]  /*0e30*/  LDC.64 R2, c[0x0][0x3b0] ;  /* 0x0000ec00ff027b82 */ /* 0x000ea20000000a00 */
[----:B------:R-:W-:Y:S02]  /*0e40*/  VOTEU.ANY UR5, UPT, PT ;  /* 0x0000000000057886 */ /* 0x000fe400038e0100 */
[----:B------:R-:W-:Y:S02]  /*0e50*/  UFLO.U32 UR6, UR5 ;  /* 0x00000005000672bd */ /* 0x000fe400080e0000 */
[----:B0-----:R-:W2:Y:S04]  /*0e60*/  POPC R5, UR5 ;  /* 0x0000000500057d09 */ /* 0x001ea80008000000 */
[----:B-1----:R-:W-:-:S13]  /*0e70*/  ISETP.EQ.U32.AND P0, PT, R0, UR6, PT ;  /* 0x0000000600007c0c */ /* 0x002fda000bf02070 */
[----:B--2---:R-:W-:Y:S01]  /*0e80*/  @P0 REDG.E.ADD.STRONG.GPU desc[UR10][R2.64], R5 ;  /* 0x000000050200098e */ /* 0x004fe2000c12e10a */
[----:B------:R-:W-:Y:S05]  /*0e90*/  EXIT ;  /* 0x000000000000794d */ /* 0x000fea0003800000 */
        .weak           $__internal_2_$__cuda_sm20_rem_u64
        .type           $__internal_2_$__cuda_sm20_rem_u64,@function
        .size           $__internal_2_$__cuda_sm20_rem_u64,(.L_x_95 - $__internal_2_$__cuda_sm20_rem_u64)
$__internal_2_$__cuda_sm20_rem_u64:
[----:B------:R-:W-:Y:S01]  /*0ea0*/  UMOV UR6, UR8 ;  /* 0x0000000800067c82 */ /* 0x000fe20008000000 */
[----:B------:R-:W-:Y:S02]  /*0eb0*/  UMOV UR7, UR9 ;  /* 0x0000000900077c82 */ /* 0x000fe40008000000 */
        /* <DEDUP_REMOVED lines=15> */
[----:B------:R-:W-:-:S03]  /*0fb0*/  IADD3 R5, P2, PT, R13, R4, RZ ;  /* 0x000000040d057210 */ /* 0x000fc60007f5e0ff */
[----:B------:R-:W-:Y:S02]  /*0fc0*/  IMAD.X R4, R17, 0x1, R3, P0 ;  /* 0x0000000111047824 */ /* 0x000fe400000e0603 */
        /* <DEDUP_REMOVED lines=12> */
[----:B------:R-:W-:Y:S02]  /*1090*/  IMAD.X R13, R2, 0x1, R13, P0 ;  /* 0x00000001020d7824 */ /* 0x000fe400000e060d */
[----:B------:R-:W-:-:S03]  /*10a0*/  IMAD.HI.U32 R2, R5, R6, RZ ;  /* 0x0000000605027227 */ /* 0x000fc600078e00ff */
[----:B------:R-:W-:Y:S01]  /*10b0*/  IADD3.X R13, PT, PT, RZ, RZ, R13, P2, P1 ;  /* 0x000000ffff0d7210 */ /* 0x000fe200017e240d */
[----:B------:R-:W-:Y:S02]  /*10c0*/  IMAD.MOV.U32 R3, RZ, RZ, RZ ;  /* 0x000000ffff037224 */ /* 0x000fe400078e00ff */
        /* <DEDUP_REMOVED lines=20> */
[C---:B------:R-:W-:Y:S02]  /*1210*/  ISETP.GE.U32.AND.EX P0, PT, R2.reuse, UR9, PT, P0 ;  /* 0x0000000902007c0c */ /* 0x040fe4000bf06100 */
[----:B------:R-:W-:Y:S02]  /*1220*/  IADD3.X R5, PT, PT, R2, ~UR9, RZ, P2, !PT ;  /* 0x8000000902057c10 */ /* 0x000fe400097fe4ff */
[----:B------:R-:W-:Y:S02]  /*1230*/  ISETP.NE.U32.AND P1, PT, RZ, UR8, PT ;  /* 0x00000008ff007c0c */ /* 0x000fe4000bf25070 */
[----:B------:R-:W-:Y:S01]  /*1240*/  SEL R6, R6, R3, P0 ;  /* 0x0000000306067207 */ /* 0x000fe20000000000 */
[----:B------:R-:W-:Y:S01]  /*1250*/  IMAD.MOV.U32 R3, RZ, RZ, 0x0 ;  /* 0x00000000ff037424 */ /* 0x000fe200078e00ff */
[----:B------:R-:W-:Y:S01]  /*1260*/  SEL R5, R5, R2, P0 ;  /* 0x0000000205057207 */ /* 0x000fe20000000000 */
[----:B------:R-:W-:Y:S01]  /*1270*/  IMAD.MOV.U32 R2, RZ, RZ, R8 ;  /* 0x000000ffff027224 */ /* 0x000fe200078e0008 */
[----:B------:R-:W-:-:S04]  /*1280*/  ISETP.NE.AND.EX P1, PT, RZ, UR9, PT, P1 ;  /* 0x00000009ff007c0c */ /* 0x000fc8000bf25310 */
[----:B------:R-:W-:Y:S02]  /*1290*/  SEL R6, R6, 0xffffffff, P1 ;  /* 0xffffffff06067807 */ /* 0x000fe40000800000 */
[----:B------:R-:W-:Y:S01]  /*12a0*/  SEL R5, R5, 0xffffffff, P1 ;  /* 0xffffffff05057807 */ /* 0x000fe20000800000 */
[----:B------:R-:W-:Y:S06]  /*12b0*/  RET.REL.NODEC R2 `(_Z15insertCoalesced12GPUHashTablePiS0_iS0_) ;  /* 0xffffffec02507950 */ /* 0x000fec0003c3ffff */
.L_x_39:
        /* <DEDUP_REMOVED lines=12> */
.L_x_95:


//--------------------- .text._Z12lookupCuckoo15CuckooHashTablePiS0_i --------------------------
	.section	.text._Z12lookupCuckoo15CuckooHashTablePiS0_i,"ax",@progbits
	.align	128
        .global         _Z12lookupCuckoo15CuckooHashTablePiS0_i
        .type           _Z12lookupCuckoo15CuckooHashTablePiS0_i,@function
        .size           _Z12lookupCuckoo15CuckooHashTablePiS0_i,(.L_x_96 - _Z12lookupCuckoo15CuckooHashTablePiS0_i)
        .other          _Z12lookupCuckoo15CuckooHashTablePiS0_i,@"STO_CUDA_ENTRY STV_DEFAULT"
_Z12lookupCuckoo15CuckooHashTablePiS0_i:
.text._Z12lookupCuckoo15CuckooHashTablePiS0_i:
        /* <DEDUP_REMOVED lines=27> */
[----:B------:R-:W-:-:S04]  /*01b0*/  IMAD.HI.U32 R8, R5, R7, R4 ;  /* 0x0000000705087227 */ /* 0x000fc800078e0004 */
[----:B------:R-:W-:Y:S02]  /*01c0*/  IMAD.MOV.U32 R5, RZ, RZ, RZ ;  /* 0x000000ffff057224 */ /* 0x000fe400078e00ff */
[----:B------:R-:W-:-:S04]  /*01d0*/  IMAD.HI.U32 R8, R8, R3, RZ ;  /* 0x0000000308087227 */ /* 0x000fc800078e00ff */
[----:B------:R-:W-:-:S04]  /*01e0*/  IMAD.MOV R8, RZ, RZ, -R8 ;  /* 0x000000ffff087224 */ /* 0x000fc800078e0a08 */
[----:B------:R-:W-:-:S05]  /*01f0*/  IMAD R3, R8, UR5, R3 ;  /* 0x0000000508037c24 */ /* 0x000fca000f8e0203 */
[----:B------:R-:W-:-:S13]  /*0200*/  ISETP.GE.U32.AND P0, PT, R3, UR5, PT ;  /* 0x0000000503007c0c */ /* 0x000fda000bf06070 */
[----:B------:R-:W-:-:S04]  /*0210*/  @P0 IADD3 R3, PT, PT, R3, -UR5, RZ ;  /* 0x8000000503030c10 */ /* 0x000fc8000fffe0ff */
[----:B------:R-:W-:-:S13]  /*0220*/  ISETP.GE.U32.AND P0, PT, R3, UR5, PT ;  /* 0x0000000503007c0c */ /* 0x000fda000bf06070 */
[----:B------:R-:W-:Y:S01]  /*0230*/  @P0 VIADD R3, R3, -UR5 ;  /* 0x8000000503030c36 */ /* 0x000fe20008000000 */
[----:B------:R-:W-:-:S04]  /*0240*/  @!P1 LOP3.LUT R3, RZ, UR5, RZ, 0x33, !PT ;  /* 0x00000005ff039c12 */ /* 0x000fc8000f8e33ff */
[----:B------:R-:W-:Y:S01]  /*0250*/  MOV R4, R3 ;  /* 0x0000000300047202 */ /* 0x000fe20000000f00 */
[----:B------:R-:W-:Y:S06]  /*0260*/  BRA `(.L_x_41) ;  /* 0x0000000000107947 */ /* 0x000fec0003800000 */
.L_x_40:
[----:B------:R-:W-:-:S07]  /*0270*/  MOV R4, 0x290 ;  /* 0x0000029000047802 */ /* 0x000fce0000000f00 */
[----:B------:R-:W-:Y:S05]  /*0280*/  CALL.REL.NOINC `($__internal_3_$__cuda_sm20_rem_u64) ;  /* 0x0000000000e87944 */ /* 0x000fea0003c00000 */
[----:B------:R-:W-:Y:S01]  /*0290*/  MOV R4, R3 ;  /* 0x0000000300047202 */ /* 0x000fe20000000f00 */
[----:B------:R-:W-:-:S07]  /*02a0*/  IMAD.MOV.U32 R5, RZ, RZ, R6 ;  /* 0x000000ffff057224 */ /* 0x000fce00078e0006 */
.L_x_41:
[----:B------:R-:W0:Y:S02]  /*02b0*/  LDCU.64 UR10, c[0x0][0x380] ;  /* 0x00007000ff0a77ac */ /* 0x000e240008000a00 */
[----:B0-----:R-:W-:-:S04]  /*02c0*/  LEA R6, P0, R4, UR10, 0x3 ;  /* 0x0000000a04067c11 */ /* 0x001fc8000f8018ff */
[----:B------:R-:W-:-:S05]  /*02d0*/  LEA.HI.X R7, R4, UR11, R5, 0x3, P0 ;  /* 0x0000000b04077c11 */ /* 0x000fca00080f1c05 */
[----:B------:R-:W2:Y:S02]  /*02e0*/  LDG.E R3, desc[UR8][R6.64] ;  /* 0x0000000806037981 */ /* 0x000ea4000c1e1900 */
[----:B--2---:R-:W-:-:S13]  /*02f0*/  ISETP.NE.AND P0, PT, R3, R2, PT ;  /* 0x000000020300720c */ /* 0x004fda0003f05270 */
[----:B------:R-:W-:Y:S05]  /*0300*/  @P0 BRA `(.L_x_42) ;  /* 0x0000000000140947 */ /* 0x000fea0003800000 */
[----:B------:R-:W2:Y:S01]  /*0310*/  LDG.E R7, desc[UR8][R6.64+0x4] ;  /* 0x0000040806077981 */ /* 0x000ea2000c1e1900 */
[----:B------:R-:W0:Y:S02]  /*0320*/  LDC.64 R2, c[0x0][0x3a0] ;  /* 0x0000e800ff027b82 */ /* 0x000e240000000a00 */
[----:B0-----:R-:W-:-:S05]  /*0330*/  IMAD.WIDE R2, R0, 0x4, R2 ;  /* 0x0000000400027825 */ /* 0x001fca00078e0202 */
[----:B--2---:R-:W-:Y:S01]  /*0340*/  STG.E desc[UR8][R2.64], R7 ;  /* 0x0000000702007986 */ /* 0x004fe2000c101908 */
[----:B------:R-:W-:Y:S05]  /*0350*/  EXIT ;  /* 0x000000000000794d */ /* 0x000fea0003800000 */
.L_x_42:
[----:B------:R-:W0:Y:S01]  /*0360*/  LDCU UR5, c[0x0][0x394] ;  /* 0x00007280ff0577ac */ /* 0x000e220008000800 */
[----:B------:R-:W-:-:S05]  /*0370*/  HFMA2 R3, -RZ, RZ, 2.88671875, 25.703125 ;  /* 0x41c64e6dff037431 */ /* 0x000fca00000001ff */
[----:B------:R-:W-:Y:S01]  /*0380*/  IMAD R3, R2, R3, 0x3039 ;  /* 0x0000303902037424 */ /* 0x000fe200078e0203 */
[----:B0-----:R-:W-:-:S09]  /*0390*/  UISETP.NE.AND.EX UP0, UPT, UR5, URZ, UPT, !UPT ;  /* 0x000000ff0500728c */ /* 0x001fd2000bf053f0 */
[----:B------:R-:W-:Y:S05]  /*03a0*/  BRA.U UP0, `(.L_x_43) ;  /* 0x0000000100507547 */ /* 0x000fea000b800000 */
[----:B------:R-:W0:Y:S01]  /*03b0*/  LDCU UR5, c[0x0][0x390] ;  /* 0x00007200ff0577ac */ /* 0x000e220008000800 */
[----:B------:R-:W-:Y:S01]  /*03c0*/  IMAD.MOV.U32 R4, RZ, RZ, RZ ;  /* 0x000000ffff047224 */ /* 0x000fe200078e00ff */
[----:B0-----:R-:W0:Y:S01]  /*03d0*/  I2F.U32.RP R6, UR5 ;  /* 0x0000000500067d06 */ /* 0x001e220008209000 */
[----:B------:R-:W-:-:S07]  /*03e0*/  ISETP.NE.U32.AND P1, PT, RZ, UR5, PT ;  /* 0x00000005ff007c0c */ /* 0x000fce000bf25070 */
        /* <DEDUP_REMOVED lines=16> */
.L_x_43:
[----:B------:R-:W-:-:S07]  /*04f0*/  MOV R4, 0x510 ;  /* 0x0000051000047802 */ /* 0x000fce0000000f00 */
[----:B------:R-:W-:Y:S05]  /*0500*/  CALL.REL.NOINC `($__internal_3_$__cuda_sm20_rem_u64) ;  /* 0x0000000000487944 */ /* 0x000fea0003c00000 */
[----:B------:R-:W-:Y:S01]  /*0510*/  MOV R4, R3 ;  /* 0x0000000300047202 */ /* 0x000fe20000000f00 */
[----:B------:R-:W-:-:S07]  /*0520*/  IMAD.MOV.U32 R5, RZ, RZ, R6 ;  /* 0x000000ffff057224 */ /* 0x000fce00078e0006 */
.L_x_44:
        /* <DEDUP_REMOVED lines=11> */
.L_x_45:
[----:B------:R-:W0:Y:S01]  /*05e0*/  LDC.64 R2, c[0x0][0x3a0] ;  /* 0x0000e800ff027b82 */ /* 0x000e220000000a00 */
[----:B------:R-:W-:Y:S01]  /*05f0*/  MOV R5, 0xffffffff ;  /* 0xffffffff00057802 */ /* 0x000fe20000000f00 */
[----:B0-----:R-:W-:-:S05]  /*0600*/  IMAD.WIDE R2, R0, 0x4, R2 ;  /* 0x0000000400027825 */ /* 0x001fca00078e0202 */
[----:B------:R-:W-:Y:S01]  /*0610*/  STG.E desc[UR8][R2.64], R5 ;  /* 0x0000000502007986 */ /* 0x000fe2000c101908 */
[----:B------:R-:W-:Y:S05]  /*0620*/  EXIT ;  /* 0x000000000000794d */ /* 0x000fea0003800000 */
        .weak           $__internal_3_$__cuda_sm20_rem_u64
        .type           $__internal_3_$__cuda_sm20_rem_u64,@function
        .size           $__internal_3_$__cuda_sm20_rem_u64,(.L_x_96 - $__internal_3_$__cuda_sm20_rem_u64)
$__internal_3_$__cuda_sm20_rem_u64:
        /* <DEDUP_REMOVED lines=57> */
[----:B------:R-:W-:Y:S01]  /*09c0*/  HFMA2 R5, -RZ, RZ, 0, 0 ;  /* 0x00000000ff057431 */ /* 0x000fe200000001ff */
[----:B------:R-:W-:-:S02]  /*09d0*/  ISETP.NE.AND.EX P1, PT, RZ, UR7, PT, P1 ;  /* 0x00000007ff007c0c */ /* 0x000fc4000bf25310 */
[----:B------:R-:W-:Y:S02]  /*09e0*/  SEL R3, R3, R8, P0 ;  /* 0x0000000803037207 */ /* 0x000fe40000000000 */
[----:B------:R-:W-:Y:S02]  /*09f0*/  SEL R6, R6, 0xffffffff, P1 ;  /* 0xffffffff06067807 */ /* 0x000fe40000800000 */
[----:B------:R-:W-:Y:S01]  /*0a00*/  SEL R3, R3, 0xffffffff, P1 ;  /* 0xffffffff03037807 */ /* 0x000fe20000800000 */
[----:B------:R-:W-:Y:S06]  /*0a10*/  RET.REL.NODEC R4 `(_Z12lookupCuckoo15CuckooHashTablePiS0_i) ;  /* 0xfffffff404787950 */ /* 0x000fec0003c3ffff */
.L_x_46:
        /* <DEDUP_REMOVED lines=14> */
.L_x_96:


//--------------------- .text._Z12insertCuckoo15CuckooHashTablePiS0_iS0_ --------------------------
	.section	.text._Z12insertCuckoo15CuckooHashTablePiS0_iS0_,"ax",@progbits
	.align	128
        .global         _Z12insertCuckoo15CuckooHashTablePiS0_iS0_
        .type           _Z12insertCuckoo15CuckooHashTablePiS0_iS0_,@function
        .size           _Z12insertCuckoo15CuckooHashTablePiS0_iS0_,(.L_x_97 - _Z12insertCuckoo15CuckooHashTablePiS0_iS0_)
        .other          _Z12insertCuckoo15CuckooHashTablePiS0_iS0_,@"STO_CUDA_ENTRY STV_DEFAULT"
_Z12insertCuckoo15CuckooHashTablePiS0_iS0_:
.text._Z12insertCuckoo15CuckooHashTablePiS0_iS0_:
        /* <DEDUP_REMOVED lines=12> */
[----:B------:R-:W4:Y:S01]  /*00c0*/  LDCU UR9, c[0x0][0x390] ;  /* 0x00007200ff0977ac */ /* 0x000f220008000800 */
[----:B------:R-:W0:Y:S01]  /*00d0*/  LDCU.64 UR10, c[0x0][0x380] ;  /* 0x00007000ff0a77ac */ /* 0x000e220008000a00 */
[----:B------:R-:W0:Y:S02]  /*00e0*/  LDCU.64 UR12, c[0x0][0x388] ;  /* 0x00007100ff0c77ac */ /* 0x000e240008000a00 */
[----:B0-----:R-:W-:-:S06]  /*00f0*/  IMAD.WIDE R6, R5, 0x4, R6 ;  /* 0x0000000405067825 */ /* 0x001fcc00078e0206 */
[----:B-1----:R0:W5:Y:S01]  /*0100*/  LDG.E R6, desc[UR4][R6.64] ;  /* 0x0000000406067981 */ /* 0x002162000c1e1900 */
[----:B---3--:R-:W-:-:S05]  /*0110*/  IMAD.WIDE R2, R5, 0x4, R2 ;  /* 0x0000000405027825 */ /* 0x008fca00078e0202 */
[----:B------:R0:W5:Y:S01]  /*0120*/  LDG.E R11, desc[UR4][R2.64] ;  /* 0x00000004020b7981 */ /* 0x000162000c1e1900 */
[----:B------:R-:W-:Y:S01]  /*0130*/  BSSY B0, `(.L_x_47) ;  /* 0x0000140000007945 */ /* 0x000fe20003800000 */
[----:B--2-4-:R-:W-:-:S07]  /*0140*/  IMAD.MOV.U32 R0, RZ, RZ, RZ ;  /* 0x000000ffff007224 */ /* 0x014fce00078e00ff */
.L_x_66:
[----:B0-----:R-:W0:Y:S01]  /*0150*/  LDC R2, c[0x0][0x390] ;  /* 0x0000e400ff027b82 */ /* 0x001e220000000800 */
[----:B------:R-:W-:Y:S05]  /*0160*/  YIELD ;  /* 0x0000000000007946 */ /* 0x000fea0003800000 */
[----:B------:R-:W-:Y:S01]  /*0170*/  UISETP.NE.AND.EX UP0, UPT, UR8, URZ, UPT, !UPT ;  /* 0x000000ff0800728c */ /* 0x000fe2000bf053f0 */
[----:B-----5:R-:W-:Y:S01]  /*0180*/  IMAD R10, R11, -0x61c8864f, RZ ;  /* 0x9e3779b10b0a7824 */ /* 0x020fe200078e02ff */
[----:B------:R-:W1:Y:S01]  /*0190*/  LDC R3, c[0x0][0x394] ;  /* 0x0000e500ff037b82 */ /* 0x000e620000000800 */
[----:B------:R-:W-:-:S06]  /*01a0*/  IMAD.MOV.U32 R4, RZ, RZ, RZ ;  /* 0x000000ffff047224 */ /* 0x000fcc00078e00ff */
[----:B------:R-:W-:Y:S05]  /*01b0*/  BRA.U UP0, `(.L_x_48) ;  /* 0x0000000100507547 */ /* 0x000fea000b800000 */
[----:B------:R-:W2:Y:S01]  /*01c0*/  I2F.U32.RP R5, UR9 ;  /* 0x0000000900057d06 */ /* 0x000ea20008209000 */
[----:B------:R-:W-:-:S07]  /*01d0*/  ISETP.NE.U32.AND P1, PT, RZ, UR9, PT ;  /* 0x00000009ff007c0c */ /* 0x000fce000bf25070 */
[----:B--2---:R-:W2:Y:S02]  /*01e0*/  MUFU.RCP R5, R5 ;  /* 0x0000000500057308 */ /* 0x004ea40000001000 */
[----:B--2---:R-:W-:-:S06]  /*01f0*/  VIADD R8, R5, 0xffffffe ;  /* 0x0ffffffe05087836 */ /* 0x004fcc0000000000 */
[----:B------:R2:W3:Y:S02]  /*0200*/  F2I.FTZ.U32.TRUNC.NTZ R9, R8 ;  /* 0x0000000800097305 */ /* 0x0004e4000021f000 */
[----:B--2---:R-:W-:Y:S01]  /*0210*/  IMAD.MOV.U32 R8, RZ, RZ, RZ ;  /* 0x000000ffff087224 */ /* 0x004fe200078e00ff */
[----:B---3--:R-:W-:-:S05]  /*0220*/  IADD3 R7, PT, PT, RZ, -R9, RZ ;  /* 0x80000009ff077210 */ /* 0x008fca0007ffe0ff */
[----:B------:R-:W-:-:S04]  /*0230*/  IMAD R7, R7, UR9, RZ ;  /* 0x0000000907077c24 */ /* 0x000fc8000f8e02ff */
[----:B------:R-:W-:-:S06]  /*0240*/  IMAD.HI.U32 R9, R9, R7, R8 ;  /* 0x0000000709097227 */ /* 0x000fcc00078e0008 */
[----:B------:R-:W-:-:S04]  /*0250*/  IMAD.HI.U32 R9, R9, R10, RZ ;  /* 0x0000000a09097227 */ /* 0x000fc800078e00ff */
[----:B------:R-:W-:-:S04]  /*0260*/  IMAD.MOV R9, RZ, RZ, -R9 ;  /* 0x000000ffff097224 */ /* 0x000fc800078e0a09 */
[----:B------:R-:W-:Y:S02]  /*0270*/  IMAD R7, R9, UR9, R10 ;  /* 0x0000000909077c24 */ /* 0x000fe4000f8e020a */
[----:B------:R-:W-:-:S03]  /*0280*/  IMAD.MOV.U32 R9, RZ, RZ, RZ ;  /* 0x000000ffff097224 */ /* 0x000fc600078e00ff */
[----:B------:R-:W-:-:S13]  /*0290*/  ISETP.GE.U32.AND P0, PT, R7, UR9, PT ;  /* 0x0000000907007c0c */ /* 0x000fda000bf06070 */
[----:B------:R-:W-:-:S05]  /*02a0*/  @P0 VIADD R7, R7, -UR9 ;  /* 0x8000000907070c36 */ /* 0x000fca0008000000 */
[----:B------:R-:W-:-:S13]  /*02b0*/  ISETP.GE.U32.AND P0, PT, R7, UR9, PT ;  /* 0x0000000907007c0c */ /* 0x000fda000bf06070 */
[----:B------:R-:W-:Y:S02]  /*02c0*/  @P0 IADD3 R7, PT, PT, R7, -UR9, RZ ;  /* 0x8000000907070c10 */ /* 0x000fe4000fffe0ff */
[----:B------:R-:W-:-:S05]  /*02d0*/  @!P1 LOP3.LUT R7, RZ, UR9, RZ, 0x33, !PT ;  /* 0x00000009ff079c12 */ /* 0x000fca000f8e33ff */
[----:B------:R-:W-:Y:S01]  /*02e0*/  IMAD.MOV.U32 R8, RZ, RZ, R7 ;  /* 0x000000ffff087224 */ /* 0x000fe200078e0007 */
[----:B------:R-:W-:Y:S06]  /*02f0*/  BRA `(.L_x_49) ;  /* 0x0000000000087947 */ /* 0x000fec0003800000 */
.L_x_48:
[----:B------:R-:W-:-:S07]  /*0300*/  MOV R14, 0x320 ;  /* 0x00000320000e7802 */ /* 0x000fce0000000f00 */
[----:B01----:R-:W-:Y:S05]  /*0310*/  CALL.REL.NOINC `($__internal_4_$__cuda_sm20_rem_u64) ;  /* 0x0000001000b87944 */ /* 0x003fea0003c00000 */
.L_x_49:
[----:B------:R-:W-:Y:S01]  /*0320*/  IMAD.U32 R15, RZ, RZ, UR10 ;  /* 0x0000000aff0f7e24 */ /* 0x000fe2000f8e00ff */
[----:B------:R-:W-:Y:S01]  /*0330*/  MOV R5, UR11 ;  /* 0x0000000b00057c02 */ /* 0x000fe20008000f00 */
[----:B------:R-:W-:-:S03]  /*0340*/  IMAD.MOV.U32 R10, RZ, RZ, -0x1 ;  /* 0xffffffffff0a7424 */ /* 0x000fc600078e00ff */
[----:B------:R-:W-:-:S04]  /*0350*/  LEA R12, P0, R8, R15, 0x3 ;  /* 0x0000000f080c7211 */ /* 0x000fc800078018ff */
[----:B------:R-:W-:-:S05]  /*0360*/  LEA.HI.X R13, R8, R5, R9, 0x3, P0 ;  /* 0x00000005080d7211 */ /* 0x000fca00000f1c09 */
[----:B------:R-:W2:Y:S02]  /*0370*/  ATOMG.E.CAS.STRONG.GPU PT, R7, [R12], R10, R11 ;  /* 0x0000000a0c0773a9 */ /* 0x000ea400001ee10b */
[C---:B--2---:R-:W-:Y:S02]  /*0380*/  ISETP.NE.AND P1, PT, R7.reuse, R11, PT ;  /* 0x0000000b0700720c */ /* 0x044fe40003f25270 */
[C---:B------:R-:W-:Y:S02]  /*0390*/  ISETP.EQ.AND P0, PT, R7.reuse, -0x1, PT ;  /* 0xffffffff0700780c */ /* 0x040fe40003f02270 */
[----:B------:R-:W-:-:S13]  /*03a0*/  ISETP.NE.AND P1, PT, R7, -0x1, P1 ;  /* 0xffffffff0700780c */ /* 0x000fda0000f25270 */
[----:B------:R-:W-:Y:S05]  /*03b0*/  @!P1 BRA `(.L_x_50) ;  /* 0x00000010005c9947 */ /* 0x000fea0003800000 */
[----:B------:R2:W5:Y:S01]  /*03c0*/  LDG.E R5, desc[UR4][R12.64+0x4] ;  /* 0x000004040c057981 */ /* 0x000562000c1e1900 */
[----:B------:R-:W-:Y:S01]  /*03d0*/  UISETP.NE.AND.EX UP0, UPT, UR8, URZ, UPT, !UPT ;  /* 0x000000ff0800728c */ /* 0x000fe2000bf053f0 */
[----:B------:R-:W-:Y:S02]  /*03e0*/  IMAD.MOV.U32 R8, RZ, RZ, 0x41c64e6d ;  /* 0x41c64e6dff087424 */ /* 0x000fe400078e00ff */
[----:B------:R2:W-:Y:S02]  /*03f0*/  STG.E desc[UR4][R12.64+0x4], R6 ;  /* 0x000004060c007986 */ /* 0x0005e4000c101904 */
[----:B------:R-:W-:-:S04]  /*0400*/  IMAD R10, R7, R8, 0x3039 ;  /* 0x00003039070a7424 */ /* 0x000fc800078e0208 */
[----:B------:R-:W-:Y:S05]  /*0410*/  BRA.U UP0, `(.L_x_51) ;  /* 0x0000000100487547 */ /* 0x000fea000b800000 */
[----:B------:R-:W3:Y:S01]  /*0420*/  I2F.U32.RP R11, UR9 ;  /* 0x00000009000b7d06 */ /* 0x000ee20008209000 */
[----:B------:R-:W-:-:S07]  /*0430*/  ISETP.NE.U32.AND P1, PT, RZ, UR9, PT ;  /* 0x00000009ff007c0c */ /* 0x000fce000bf25070 */
[----:B---3--:R-:W3:Y:S02]  /*0440*/  MUFU.RCP R11, R11 ;  /* 0x0000000b000b7308 */ /* 0x008ee40000001000 */
[----:B---3--:R-:W-:-:S06]  /*0450*/  VIADD R8, R11, 0xffffffe ;  /* 0x0ffffffe0b087836 */ /* 0x008fcc0000000000 */
[----:B------:R3:W2:Y:S02]  /*0460*/  F2I.FTZ.U32.TRUNC.NTZ R9, R8 ;  /* 0x0000000800097305 */ /* 0x0006a4000021f000 */
[----:B---3--:R-:W-:Y:S01]  /*0470*/  IMAD.MOV.U32 R8, RZ, RZ, RZ ;  /* 0x000000ffff087224 */ /* 0x008fe200078e00ff */
[----:B--2---:R-:W-:-:S05]  /*0480*/  IADD3 R13, PT, PT, RZ, -R9, RZ ;  /* 0x80000009ff0d7210 */ /* 0x004fca0007ffe0ff */
        /* <DEDUP_REMOVED lines=11> */
.L_x_51:
[----:B------:R-:W-:-:S07]  /*0540*/  MOV R14, 0x560 ;  /* 0x00000560000e7802 */ /* 0x000fce0000000f00 */
[----:B012--5:R-:W-:Y:S05]  /*0550*/  CALL.REL.NOINC `($__internal_4_$__cuda_sm20_rem_u64) ;  /* 0x0000001000287944 */ /* 0x027fea0003c00000 */
[----:B------:R-:W-:Y:S02]  /*0560*/  IMAD.MOV.U32 R10, RZ, RZ, R8 ;  /* 0x000000ffff0a7224 */ /* 0x000fe400078e0008 */
[----:B------:R-:W-:-:S07]  /*0570*/  IMAD.MOV.U32 R8, RZ, RZ, R9 ;  /* 0x000000ffff087224 */ /* 0x000fce00078e0009 */
.L_x_52:
        /* <DEDUP_REMOVED lines=12> */
[----:B------:R-:W-:Y:S02]  /*0640*/  IMAD R10, R11, -0x61c8864f, RZ ;  /* 0x9e3779b10b0a7824 */ /* 0x000fe400078e02ff */
[----:B-----5:R2:W-:Y:S06]  /*0650*/  STG.E desc[UR4][R12.64+0x4], R5 ;  /* 0x000004050c007986 */ /* 0x0205ec000c101904 */
[----:B------:R-:W-:Y:S05]  /*0660*/  BRA.U UP0, `(.L_x_54) ;  /* 0x00000001004c7547 */ /* 0x000fea000b800000 */
[----:B------:R-:W3:Y:S01]  /*0670*/  I2F.U32.RP R7, UR9 ;  /* 0x0000000900077d06 */ /* 0x000ee20008209000 */
[----:B------:R-:W-:Y:S01]  /*0680*/  IMAD.MOV.U32 R8, RZ, RZ, RZ ;  /* 0x000000ffff087224 */ /* 0x000fe200078e00ff */
[----:B------:R-:W-:-:S06]  /*0690*/  ISETP.NE.U32.AND P1, PT, RZ, UR9, PT ;  /* 0x00000009ff007c0c */ /* 0x000fcc000bf25070 */
[----:B---3--:R-:W3:Y:S02]  /*06a0*/  MUFU.RCP R7, R7 ;  /* 0x0000000700077308 */ /* 0x008ee40000001000 */
[----:B---3--:R-:W-:-:S06]  /*06b0*/  VIADD R9, R7, 0xffffffe ;  /* 0x0ffffffe07097836 */ /* 0x008fcc0000000000 */
[----:B------:R-:W2:Y:S02]  /*06c0*/  F2I.FTZ.U32.TRUNC.NTZ R9, R9 ;  /* 0x0000000900097305 */ /* 0x000ea4000021f000 */
[----:B--2---:R-:W-:-:S05]  /*06d0*/  IADD3 R5, PT, PT, RZ, -R9, RZ ;  /* 0x80000009ff057210 */ /* 0x004fca0007ffe0ff */
        /* <DEDUP_REMOVED lines=12> */
.L_x_54:
[----:B------:R-:W-:-:S07]  /*07a0*/  MOV R14, 0x7c0 ;  /* 0x000007c0000e7802 */ /* 0x000fce0000000f00 */
[----:B012---:R-:W-:Y:S05]  /*07b0*/  CALL.REL.NOINC `($__internal_4_$__cuda_sm20_rem_u64) ;  /* 0x0000000c00907944 */ /* 0x007fea0003c00000 */
.L_x_55:
[----:B------:R-:W-:Y:S01]  /*07c0*/  MOV R15, UR10 ;  /* 0x0000000a000f7c02 */ /* 0x000fe20008000f00 */
[----:B------:R-:W-:Y:S02]  /*07d0*/  IMAD.U32 R5, RZ, RZ, UR11 ;  /* 0x0000000bff057e24 */ /* 0x000fe4000f8e00ff */
[----:B------:R-:W-:Y:S01]  /*07e0*/  IMAD.MOV.U32 R10, RZ, RZ, -0x1 ;  /* 0xffffffffff0a7424 */ /* 0x000fe200078e00ff */
[----:B------:R-:W-:-:S04]  /*07f0*/  LEA R12, P0, R8, R15, 0x3 ;  /* 0x0000000f080c7211 */ /* 0x000fc800078018ff */
[----:B------:R-:W-:-:S05]  /*0800*/  LEA.HI.X R13, R8, R5, R9, 0x3, P0 ;  /* 0x00000005080d7211 */ /* 0x000fca00000f1c09 */
[----:B------:R-:W2:Y:S02]  /*0810*/  ATOMG.E.CAS.STRONG.GPU PT, R7, [R12], R10, R11 ;  /* 0x0000000a0c0773a9 */ /* 0x000ea400001ee10b */
[----:B--2---:R-:W-:-:S04]  /*0820*/  ISETP.NE.AND P0, PT, R7, -0x1, PT ;  /* 0xffffffff0700780c */ /* 0x004fc80003f05270 */
[----:B------:R-:W-:Y:S02]  /*0830*/  ISETP.EQ.OR P1, PT, R7, R11, !P0 ;  /* 0x0000000b0700720c */ /* 0x000fe40004722670 */
[----:B------:R-:W-:-:S11]  /*0840*/  PLOP3.LUT P0, PT, P0, PT, PT, 0x8, 0x80 ;  /* 0x000000000080781c */ /* 0x000fd6000070e170 */
[----:B------:R-:W-:Y:S05]  /*0850*/  @P1 BRA `(.L_x_50) ;  /* 0x0000000c00341947 */ /* 0x000fea0003800000 */
[----:B------:R2:W5:Y:S01]  /*0860*/  LDG.E R5, desc[UR4][R12.64+0x4] ;  /* 0x000004040c057981 */ /* 0x000562000c1e1900 */
[----:B------:R-:W-:Y:S01]  /*0870*/  UISETP.NE.AND.EX UP0, UPT, UR8, URZ, UPT, !UPT ;  /* 0x000000ff0800728c */ /* 0x000fe2000bf053f0 */
[----:B------:R-:W-:Y:S02]  /*0880*/  HFMA2 R10, -RZ, RZ, 2.88671875, 25.703125 ;  /* 0x41c64e6dff0a7431 */ /* 0x000fe400000001ff */
[----:B------:R2:W-:Y:S03]  /*0890*/  STG.E desc[UR4][R12.64+0x4], R6 ;  /* 0x000004060c007986 */ /* 0x0005e6000c101904 */
[----:B------:R-:W-:-:S03]  /*08a0*/  IMAD R10, R7, R10, 0x3039 ;  /* 0x00003039070a7424 */ /* 0x000fc600078e020a */
[----:B------:R-:W-:Y:S05]  /*08b0*/  BRA.U UP0, `(.L_x_56) ;  /* 0x0000000100487547 */ /* 0x000fea000b800000 */
[----:B------:R-:W3:Y:S01]  /*08c0*/  I2F.U32.RP R11, UR9 ;  /* 0x00000009000b7d06 */ /* 0x000ee20008209000 */
[----:B------:R-:W-:-:S07]  /*08d0*/  ISETP.NE.U32.AND P1, PT, RZ, UR9, PT ;  /* 0x00000009ff007c0c */ /* 0x000fce000bf25070 */
[----:B---3--:R-:W3:Y:S02]  /*08e0*/  MUFU.RCP R11, R11 ;  /* 0x0000000b000b7308 */ /* 0x008ee40000001000 */
[----:B---3--:R-:W-:-:S06]  /*08f0*/  VIADD R8, R11, 0xffffffe ;  /* 0x0ffffffe0b087836 */ /* 0x008fcc0000000000 */
[----:B------:R3:W2:Y:S02]  /*0900*/  F2I.FTZ.U32.TRUNC.NTZ R9, R8 ;  /* 0x0000000800097305 */ /* 0x0006a4000021f000 */
[----:B---3--:R-:W-:Y:S01]  /*0910*/  MOV R8, RZ ;  /* 0x000000ff00087202 */ /* 0x008fe20000000f00 */
[----:B--2---:R-:W-:-:S04]  /*0920*/  IMAD.MOV R13, RZ, RZ, -R9 ;  /* 0x000000ffff0d7224 */ /* 0x004fc800078e0a09 */
        /* <DEDUP_REMOVED lines=11> */
.L_x_56:
[----:B------:R-:W-:-:S07]  /*09e0*/  MOV R14, 0xa00 ;  /* 0x00000a00000e7802 */ /* 0x000fce0000000f00 */
[----:B012--5:R-:W-:Y:S05]  /*09f0*/  CALL.REL.NOINC `($__internal_4_$__cuda_sm20_rem_u64) ;  /* 0x0000000c00007944 */ /* 0x027fea0003c00000 */
[----:B------:R-:W-:Y:S02]  /*0a00*/  IMAD.MOV.U32 R10, RZ, RZ, R8 ;  /* 0x000000ffff0a7224 */ /* 0x000fe400078e0008 */
[----:B------:R-:W-:-:S07]  /*0a10*/  IMAD.MOV.U32 R8, RZ, RZ, R9 ;  /* 0x000000ffff087224 */ /* 0x000fce00078e0009 */
.L_x_57:
        /* <DEDUP_REMOVED lines=19> */
[----:B---3--:R-:W-:-:S06]  /*0b50*/  IADD3 R9, PT, PT, R7, 0xffffffe, RZ ;  /* 0x0ffffffe07097810 */ /* 0x008fcc0007ffe0ff */
[----:B------:R-:W2:Y:S02]  /*0b60*/  F2I.FTZ.U32.TRUNC.NTZ R9, R9 ;  /* 0x0000000900097305 */ /* 0x000ea4000021f000 */
[----:B--2---:R-:W-:-:S04]  /*0b70*/  IMAD.MOV R5, RZ, RZ, -R9 ;  /* 0x000000ffff057224 */ /* 0x004fc800078e0a09 */
[----:B------:R-:W-:-:S04]  /*0b80*/  IMAD R5, R5, UR9, RZ ;  /* 0x0000000905057c24 */ /* 0x000fc8000f8e02ff */
[----:B------:R-:W-:-:S04]  /*0b90*/  IMAD.HI.U32 R5, R9, R5, R8 ;  /* 0x0000000509057227 */ /* 0x000fc800078e0008 */
[----:B------:R-:W-:Y:S02]  /*0ba0*/  HFMA2 R9, -RZ, RZ, 0, 0 ;  /* 0x00000000ff097431 */ /* 0x000fe400000001ff */
[----:B------:R-:W-:-:S05]  /*0bb0*/  IMAD.HI.U32 R5, R5, R10, RZ ;  /* 0x0000000a05057227 */ /* 0x000fca00078e00ff */
[----:B------:R-:W-:-:S05]  /*0bc0*/  IADD3 R5, PT, PT, -R5, RZ, RZ ;  /* 0x000000ff05057210 */ /* 0x000fca0007ffe1ff */
[----:B------:R-:W-:-:S05]  /*0bd0*/  IMAD R8, R5, UR9, R10 ;  /* 0x0000000905087c24 */ /* 0x000fca000f8e020a */
[----:B------:R-:W-:-:S13]  /*0be0*/  ISETP.GE.U32.AND P0, PT, R8, UR9, PT ;  /* 0x0000000908007c0c */ /* 0x000fda000bf06070 */
[----:B------:R-:W-:-:S05]  /*0bf0*/  @P0 VIADD R8, R8, -UR9 ;  /* 0x8000000908080c36 */ /* 0x000fca0008000000 */
[----:B------:R-:W-:-:S13]  /*0c00*/  ISETP.GE.U32.AND P0, PT, R8, UR9, PT ;  /* 0x0000000908007c0c */ /* 0x000fda000bf06070 */
[----:B------:R-:W-:Y:S01]  /*0c10*/  @P0 VIADD R8, R8, -UR9 ;  /* 0x8000000908080c36 */ /* 0x000fe20008000000 */
[----:B------:R-:W-:Y:S01]  /*0c20*/  @!P1 LOP3.LUT R8, RZ, UR9, RZ, 0x33, !PT ;  /* 0x00000009ff089c12 */ /* 0x000fe2000f8e33ff */
[----:B------:R-:W-:Y:S06]  /*0c30*/  BRA `(.L_x_59) ;  /* 0x0000000000087947 */ /* 0x000fec0003800000 */
.L_x_58:
[----:B------:R-:W-:-:S07]  /*0c40*/  MOV R14, 0xc60 ;  /* 0x00000c60000e7802 */ /* 0x000fce0000000f00 */
[----:B012---:R-:W-:Y:S05]  /*0c50*/  CALL.REL.NOINC `($__internal_4_$__cuda_sm20_rem_u64) ;  /* 0x0000000800687944 */ /* 0x007fea0003c00000 */
.L_x_59:
[----:B------:R-:W-:Y:S01]  /*0c60*/  IMAD.U32 R15, RZ, RZ, UR10 ;  /* 0x0000000aff0f7e24 */ /* 0x000fe2000f8e00ff */
[----:B------:R-:W-:Y:S01]  /*0c70*/  MOV R10, 0xffffffff ;  /* 0xffffffff000a7802 */ /* 0x000fe20000000f00 */
[----:B------:R-:W-:-:S03]  /*0c80*/  IMAD.U32 R5, RZ, RZ, UR11 ;  /* 0x0000000bff057e24 */ /* 0x000fc6000f8e00ff */
        /* <DEDUP_REMOVED lines=31> */
.L_x_60:
[----:B------:R-:W-:-:S07]  /*0e80*/  MOV R14, 0xea0 ;  /* 0x00000ea0000e7802 */ /* 0x000fce0000000f00 */
[----:B012--5:R-:W-:Y:S05]  /*0e90*/  CALL.REL.NOINC `($__internal_4_$__cuda_sm20_rem_u64) ;  /* 0x0000000400d87944 */ /* 0x027fea0003c00000 */
[----:B------:R-:W-:Y:S01]  /*0ea0*/  IMAD.MOV.U32 R10, RZ, RZ, R8 ;  /* 0x000000ffff0a7224 */ /* 0x000fe200078e0008 */
[----:B------:R-:W-:-:S07]  /*0eb0*/  MOV R8, R9 ;  /* 0x0000000900087202 */ /* 0x000fce0000000f00 */
.L_x_61:
        /* <DEDUP_REMOVED lines=16> */
[----:B------:R-:W-:Y:S01]  /*0fc0*/  HFMA2 R8, -RZ, RZ, 0, 0 ;  /* 0x00000000ff087431 */ /* 0x000fe200000001ff */
[----:B------:R-:W-:-:S06]  /*0fd0*/  ISETP.NE.U32.AND P1, PT, RZ, UR9, PT ;  /* 0x00000009ff007c0c */ /* 0x000fcc000bf25070 */
[----:B---3--:R-:W3:Y:S02]  /*0fe0*/  MUFU.RCP R7, R7 ;  /* 0x0000000700077308 */ /* 0x008ee40000001000 */
[----:B---3--:R-:W-:-:S06]  /*0ff0*/  VIADD R9, R7, 0xffffffe ;  /* 0x0ffffffe07097836 */ /* 0x008fcc0000000000 */
[----:B------:R-:W2:Y:S02]  /*1000*/  F2I.FTZ.U32.TRUNC.NTZ R9, R9 ;  /* 0x0000000900097305 */ /* 0x000ea4000021f000 */
[----:B--2---:R-:W-:-:S04]  /*1010*/  IMAD.MOV R5, RZ, RZ, -R9 ;  /* 0x000000ffff057224 */ /* 0x004fc800078e0a09 */
[----:B------:R-:W-:-:S04]  /*1020*/  IMAD R5, R5, UR9, RZ ;  /* 0x0000000905057c24 */ /* 0x000fc8000f8e02ff */
[----:B------:R-:W-:-:S04]  /*1030*/  IMAD.HI.U32 R5, R9, R5, R8 ;  /* 0x0000000509057227 */ /* 0x000fc800078e0008 */
[----:B------:R-:W-:Y:S02]  /*1040*/  IMAD.MOV.U32 R9, RZ, RZ, RZ ;  /* 0x000000ffff097224 */ /* 0x000fe400078e00ff */
        /* <DEDUP_REMOVED lines=9> */
.L_x_62:
[----:B------:R-:W-:-:S07]  /*10e0*/  MOV R14, 0x1100 ;  /* 0x00001100000e7802 */ /* 0x000fce0000000f00 */
[----:B012---:R-:W-:Y:S05]  /*10f0*/  CALL.REL.NOINC `($__internal_4_$__cuda_sm20_rem_u64) ;  /* 0x0000000400407944 */ /* 0x007fea0003c00000 */
.L_x_63:
[----:B------:R-:W-:Y:S01]  /*1100*/  IMAD.U32 R15, RZ, RZ, UR10 ;  /* 0x0000000aff0f7e24 */ /* 0x000fe2000f8e00ff */
[----:B------:R-:W-:Y:S01]  /*1110*/  MOV R5, UR11 ;  /* 0x0000000b00057c02 */ /* 0x000fe20008000f00 */
[----:B------:R-:W-:-:S03]  /*1120*/  IMAD.MOV.U32 R10, RZ, RZ, -0x1 ;  /* 0xffffffffff0a7424 */ /* 0x000fc600078e00ff */
        /* <DEDUP_REMOVED lines=14> */
[----:B0-----:R-:W-:Y:S01]  /*1210*/  IMAD.MOV.U32 R2, RZ, RZ, RZ ;  /* 0x000000ffff027224 */ /* 0x001fe200078e00ff */
[----:B------:R-:W-:Y:S02]  /*1220*/  ISETP.NE.U32.AND P1, PT, RZ, UR9, PT ;  /* 0x00000009ff007c0c */ /* 0x000fe4000bf25070 */
[----:B------:R-:W-:-:S04]  /*1230*/  MOV R8, RZ ;  /* 0x000000ff00087202 */ /* 0x000fc80000000f00 */
[----:B---3--:R-:W1:Y:S02]  /*1240*/  MUFU.RCP R4, R4 ;  /* 0x0000000400047308 */ /* 0x008e640000001000 */
[----:B-1----:R-:W-:-:S06]  /*1250*/  IADD3 R3, PT, PT, R4, 0xffffffe, RZ ;  /* 0x0ffffffe04037810 */ /* 0x002fcc0007ffe0ff */
[----:B------:R-:W0:Y:S02]  /*1260*/  F2I.FTZ.U32.TRUNC.NTZ R3, R3 ;  /* 0x0000000300037305 */ /* 0x000e24000021f000 */
[----:B0-----:R-:W-:-:S04]  /*1270*/  IMAD.MOV R9, RZ, RZ, -R3 ;  /* 0x000000ffff097224 */ /* 0x001fc800078e0a03 */
[----:B------:R-:W-:-:S04]  /*1280*/  IMAD R9, R9, UR9, RZ ;  /* 0x0000000909097c24 */ /* 0x000fc8000f8e02ff */
[----:B------:R-:W-:-:S06]  /*1290*/  IMAD.HI.U32 R9, R3, R9, R2 ;  /* 0x0000000903097227 */ /* 0x000fcc00078e0002 */
        /* <DEDUP_REMOVED lines=9> */
.L_x_64:
[----:B------:R-:W-:-:S07]  /*1330*/  MOV R14, 0x1350 ;  /* 0x00001350000e7802 */ /* 0x000fce0000000f00 */
[----:B012--5:R-:W-:Y:S05]  /*1340*/  CALL.REL.NOINC `($__internal_4_$__cuda_sm20_rem_u64) ;  /* 0x0000000000ac7944 */ /* 0x027fea0003c00000 */
[----:B------:R-:W-:Y:S02]  /*1350*/  IMAD.MOV.U32 R10, RZ, RZ, R8 ;  /* 0x000000ffff0a7224 */ /* 0x000fe400078e0008 */
[----:B------:R-:W-:-:S07]  /*1360*/  IMAD.MOV.U32 R8, RZ, RZ, R9 ;  /* 0x000000ffff087224 */ /* 0x000fce00078e0009 */
.L_x_65:
[----:B------:R-:W-:Y:S01]  /*1370*/  MOV R15, UR12 ;  /* 0x0000000c000f7c02 */ /* 0x000fe20008000f00 */
[----:B------:R-:W-:Y:S02]  /*1380*/  IMAD.U32 R9, RZ, RZ, UR13 ;  /* 0x0000000dff097e24 */ /* 0x000fe4000f8e00ff */
[----:B--2---:R-:W-:Y:S01]  /*1390*/  IMAD.MOV.U32 R6, RZ, RZ, -0x1 ;  /* 0xffffffffff067424 */ /* 0x004fe200078e00ff */
        /* <DEDUP_REMOVED lines=8> */
[----:B------:R-:W-:-:S03]  /*1420*/  IADD3 R0, PT, PT, R0, 0x4, RZ ;  /* 0x0000000400007810 */ /* 0x000fc60007ffe0ff */
[----:B-----5:R1:W-:Y:S01]  /*1430*/  STG.E desc[UR4][R2.64+0x4], R5 ;  /* 0x0000040502007986 */ /* 0x0203e2000c101904 */
[----:B------:R-:W-:-:S13]  /*1440*/  ISETP.NE.AND P0, PT, R0, 0x20, PT ;  /* 0x000000200000780c */ /* 0x000fda0003f05270 */
[----:B-1----:R-:W-:Y:S05]  /*1450*/  @P0 BRA `(.L_x_66) ;  /* 0xffffffec003c0947 */ /* 0x002fea000383ffff */
[----:B------:R-:W-:Y:S05]  /*1460*/  EXIT ;  /* 0x000000000000794d */ /* 0x000fea0003800000 */
.L_x_53:
[----:B0-----:R-:W-:-:S04]  /*1470*/  LEA R2, P1, R10, R15, 0x3 ;  /* 0x0000000f0a027211 */ /* 0x001fc800078218ff */
[----:B-1----:R-:W-:-:S05]  /*1480*/  LEA.HI.X R3, R10, R9, R8, 0x3, P1 ;  /* 0x000000090a037211 */ /* 0x002fca00008f1c08 */
[----:B-----5:R0:W-:Y:S01]  /*1490*/  STG.E desc[UR4][R2.64+0x4], R5 ;  /* 0x0000040502007986 */ /* 0x0201e2000c101904 */
[----:B------:R-:W-:Y:S05]  /*14a0*/  @!P0 EXIT ;  /* 0x000000000000894d */ /* 0x000fea0003800000 */
[----:B------:R-:W1:Y:S01]  /*14b0*/  S2R R0, SR_LANEID ;  /* 0x0000000000007919 */ /* 0x000e620000000000 */
[----:B0-----:R-:W0:Y:S01]  /*14c0*/  LDC.64 R2, c[0x0][0x3b0] ;  /* 0x0000ec00ff027b82 */ /* 0x001e220000000a00 */
[----:B------:R-:W-:Y:S02]  /*14d0*/  VOTEU.ANY UR6, UPT, PT ;  /* 0x0000000000067886 */ /* 0x000fe400038e0100 */
[----:B------:R-:W-:Y:S02]  /*14e0*/  UFLO.U32 UR7, UR6 ;  /* 0x00000006000772bd */ /* 0x000fe400080e0000 */
[----:B------:R-:W0:Y:S04]  /*14f0*/  POPC R5, UR6 ;  /* 0x0000000600057d09 */ /* 0x000e280008000000 */
[----:B-1----:R-:W-:-:S13]  /*1500*/  ISETP.EQ.U32.AND P0, PT, R0, UR7, PT ;  /* 0x0000000700007c0c */ /* 0x002fda000bf02070 */
[----:B0-----:R-:W-:Y:S01]  /*1510*/  @P0 REDG.E.ADD.STRONG.GPU desc[UR4][R2.64], R5 ;  /* 0x000000050200098e */ /* 0x001fe2000c12e104 */
[----:B------:R-:W-:Y:S05]  /*1520*/  EXIT ;  /* 0x000000000000794d */ /* 0x000fea0003800000 */
.L_x_50:
[----:B------:R-:W-:Y:S05]  /*1530*/  BSYNC B0 ;  /* 0x0000000000007941 */ /* 0x000fea0003800000 */
.L_x_47:
[----:B0-----:R-:W-:-:S04]  /*1540*/  LEA R2, P1, R8, R15, 0x3 ;  /* 0x0000000f08027211 */ /* 0x001fc800078218ff */
[----:B-1----:R-:W-:-:S05]  /*1550*/  LEA.HI.X R3, R8, R5, R9, 0x3, P1 ;  /* 0x0000000508037211 */ /* 0x002fca00008f1c09 */
[----:B------:R0:W-:Y:S01]  /*1560*/  STG.E desc[UR4][R2.64+0x4], R6 ;  /* 0x0000040602007986 */ /* 0x0001e2000c101904 */
        /* <DEDUP_REMOVED lines=9> */
        .weak           $__internal_4_$__cuda_sm20_rem_u64
        .type           $__internal_4_$__cuda_sm20_rem_u64,@function
        .size           $__internal_4_$__cuda_sm20_rem_u64,(.L_x_97 - $__internal_4_$__cuda_sm20_rem_u64)
$__internal_4_$__cuda_sm20_rem_u64:
[----:B------:R-:W0:Y:S08]  /*1600*/  I2F.U64.RP R15, R2 ;  /* 0x00000002000f7312 */ /* 0x000e300000309000 */
[----:B0-----:R-:W0:Y:S02]  /*1610*/  MUFU.RCP R15, R15 ;  /* 0x0000000f000f7308 */ /* 0x001e240000001000 */
[----:B0-----:R-:W-:-:S06]  /*1620*/  VIADD R8, R15, 0x1ffffffe ;  /* 0x1ffffffe0f087836 */ /* 0x001fcc0000000000 */
[----:B------:R-:W0:Y:S02]  /*1630*/  F2I.U64.TRUNC R8, R8 ;  /* 0x0000000800087311 */ /* 0x000e24000020d800 */
[----:B0-----:R-:W-:-:S04]  /*1640*/  IMAD.WIDE.U32 R12, R8, R2, RZ ;  /* 0x00000002080c7225 */ /* 0x001fc800078e00ff */
[----:B------:R-:W-:Y:S01]  /*1650*/  IMAD R13, R8, R3, R13 ;  /* 0x00000003080d7224 */ /* 0x000fe200078e020d */
[----:B------:R-:W-:-:S03]  /*1660*/  IADD3 R17, P0, PT, RZ, -R12, RZ ;  /* 0x8000000cff117210 */ /* 0x000fc60007f1e0ff */
[----:B------:R-:W-:Y:S02]  /*1670*/  IMAD R13, R9, R2, R13 ;  /* 0x00000002090d7224 */ /* 0x000fe400078e020d */
[----:B------:R-:W-:-:S04]  /*1680*/  IMAD.HI.U32 R12, R8, R17, RZ ;  /* 0x00000011080c7227 */ /* 0x000fc800078e00ff */
[----:B------:R-:W-:Y:S01]  /*1690*/  IMAD.X R19, RZ, RZ, ~R13, P0 ;  /* 0x000000ffff137224 */ /* 0x000fe200000e0e0d */
[----:B------:R-:W-:-:S03]  /*16a0*/  MOV R13, R8 ;  /* 0x00000008000d7202 */ /* 0x000fc60000000f00 */
[-C--:B------:R-:W-:Y:S02]  /*16b0*/  IMAD R21, R9, R19.reuse, RZ ;  /* 0x0000001309157224 */ /* 0x080fe400078e02ff */
[----:B------:R-:W-:-:S04]  /*16c0*/  IMAD.WIDE.U32 R12, P0, R8, R19, R12 ;  /* 0x00000013080c7225 */ /* 0x000fc8000780000c */
[----:B------:R-:W-:-:S04]  /*16d0*/  IMAD.HI.U32 R15, R9, R19, RZ ;  /* 0x00000013090f7227 */ /* 0x000fc800078e00ff */
[----:B------:R-:W-:-:S04]  /*16e0*/  IMAD.HI.U32 R12, P1, R9, R17, R12 ;  /* 0x00000011090c7227 */ /* 0x000fc8000782000c */
[----:B------:R-:W-:Y:S01]  /*16f0*/  IMAD.X R15, R15, 0x1, R9, P0 ;  /* 0x000000010f0f7824 */ /* 0x000fe200000e0609 */
[----:B------:R-:W-:-:S04]  /*1700*/  IADD3 R13, P2, PT, R21, R12, RZ ;  /* 0x0000000c150d7210 */ /* 0x000fc80007f5e0ff */
[----:B------:R-:W-:Y:S01]  /*1710*/  IADD3.X R15, PT, PT, RZ, RZ, R15, P2, P1 ;  /* 0x000000ffff0f7210 */ /* 0x000fe200017e240f */
[----:B------:R-:W-:-:S04]  /*1720*/  IMAD.WIDE.U32 R8, R13, R2, RZ ;  /* 0x000000020d087225 */ /* 0x000fc800078e00ff */
[----:B------:R-:W-:Y:S01]  /*1730*/  IMAD R9, R13, R3, R9 ;  /* 0x000000030d097224 */ /* 0x000fe200078e0209 */
[----:B------:R-:W-:-:S03]  /*1740*/  IADD3 R17, P0, PT, RZ, -R8, RZ ;  /* 0x80000008ff117210 */ /* 0x000fc60007f1e0ff */
[----:B------:R-:W-:Y:S02]  /*1750*/  IMAD R9, R15, R2, R9 ;  /* 0x000000020f097224 */ /* 0x000fe400078e0209 */
[----:B------:R-:W-:-:S04]  /*1760*/  IMAD.HI.U32 R12, R13, R17, RZ ;  /* 0x000000110d0c7227 */ /* 0x000fc800078e00ff */
[----:B------:R-:W-:Y:S02]  /*1770*/  IMAD.X R8, RZ, RZ, ~R9, P0 ;  /* 0x000000ffff087224 */ /* 0x000fe400000e0e09 */
[----:B------:R-:W-:Y:S02]  /*1780*/  IMAD.MOV.U32 R9, RZ, RZ, RZ ;  /* 0x000000ffff097224 */ /* 0x000fe400078e00ff */
[----:B------:R-:W-:-:S04]  /*1790*/  IMAD.WIDE.U32 R12, P0, R13, R8, R12 ;  /* 0x000000080d0c7225 */ /* 0x000fc8000780000c */
[C---:B------:R-:W-:Y:S02]  /*17a0*/  IMAD R16, R15.reuse, R8, RZ ;  /* 0x000000080f107224 */ /* 0x040fe400078e02ff */
[----:B------:R-:W-:-:S04]  /*17b0*/  IMAD.HI.U32 R13, P1, R15, R17, R12 ;  /* 0x000000110f0d7227 */ /* 0x000fc8000782000c */
[----:B------:R-:W-:Y:S01]  /*17c0*/  IMAD.HI.U32 R8, R15, R8, RZ ;  /* 0x000000080f087227 */ /* 0x000fe200078e00ff */
[----:B------:R-:W-:-:S04]  /*17d0*/  IADD3 R13, P2, PT, R16, R13, RZ ;  /* 0x0000000d100d7210 */ /* 0x000fc80007f5e0ff */
[----:B------:R-:W-:Y:S01]  /*17e0*/  IADD3.X R15, PT, PT, R8, R15, RZ, P0, !PT ;  /* 0x0000000f080f7210 */ /* 0x000fe200007fe4ff */
[----:B------:R-:W-:-:S03]  /*17f0*/  IMAD.HI.U32 R8, R13, R10, RZ ;  /* 0x0000000a0d087227 */ /* 0x000fc600078e00ff */
[----:B------:R-:W-:Y:S01]  /*1800*/  IADD3.X R15, PT, PT, RZ, RZ, R15, P2, P1 ;  /* 0x000000ffff0f7210 */ /* 0x000fe200017e240f */
[----:B------:R-:W-:-:S04]  /*1810*/  IMAD.WIDE.U32 R8, R13, R4, R8 ;  /* 0x000000040d087225 */ /* 0x000fc800078e0008 */
[C---:B------:R-:W-:Y:S02]  /*1820*/  IMAD R13, R15.reuse, R4, RZ ;  /* 0x000000040f0d7224 */ /* 0x040fe400078e02ff */
[----:B------:R-:W-:-:S04]  /*1830*/  IMAD.HI.U32 R8, P0, R15, R10, R8 ;  /* 0x0000000a0f087227 */ /* 0x000fc80007800008 */
[----:B------:R-:W-:Y:S01]  /*1840*/  IMAD.HI.U32 R12, R15, R4, RZ ;  /* 0x000000040f0c7227 */ /* 0x000fe200078e00ff */
[----:B------:R-:W-:-:S03]  /*1850*/  IADD3 R13, P1, PT, R13, R8, RZ ;  /* 0x000000080d0d7210 */ /* 0x000fc60007f3e0ff */
[----:B------:R-:W-:Y:S02]  /*1860*/  IMAD.X R12, RZ, RZ, R12, P0 ;  /* 0x000000ffff0c7224 */ /* 0x000fe400000e060c */
[----:B------:R-:W-:-:S03]  /*1870*/  IMAD.WIDE.U32 R8, R13, R2, RZ ;  /* 0x000000020d087225 */ /* 0x000fc600078e00ff */
[----:B------:R-:W-:Y:S01]  /*1880*/  IADD3.X R15, PT, PT, RZ, R12, RZ, P1, !PT ;  /* 0x0000000cff0f7210 */ /* 0x000fe20000ffe4ff */
[----:B------:R-:W-:Y:S01]  /*1890*/  IMAD R13, R13, R3, R9 ;  /* 0x000000030d0d7224 */ /* 0x000fe200078e0209 */
[----:B------:R-:W-:-:S03]  /*18a0*/  IADD3 R9, P1, PT, -R8, R10, RZ ;  /* 0x0000000a08097210 */ /* 0x000fc60007f3e1ff */
[-C--:B------:R-:W-:Y:S01]  /*18b0*/  IMAD R13, R15, R2.reuse, R13 ;  /* 0x000000020f0d7224 */ /* 0x080fe200078e020d */
[----:B------:R-:W-:Y:S01]  /*18c0*/  ISETP.GE.U32.AND P0, PT, R9, R2, PT ;  /* 0x000000020900720c */ /* 0x000fe20003f06070 */
[----:B------:R-:W-:Y:S02]  /*18d0*/  IMAD.MOV.U32 R15, RZ, RZ, 0x0 ;  /* 0x00000000ff0f7424 */ /* 0x000fe400078e00ff */
[----:B------:R-:W-:Y:S01]  /*18e0*/  IMAD.X R8, R4, 0x1, ~R13, P1 ;  /* 0x0000000104087824 */ /* 0x000fe200008e0e0d */
[----:B------:R-:W-:-:S04]  /*18f0*/  IADD3 R13, P1, PT, -R2, R9, RZ ;  /* 0x00000009020d7210 */ /* 0x000fc80007f3e1ff */
[C---:B------:R-:W-:Y:S01]  /*1900*/  ISETP.GE.U32.AND.EX P0, PT, R8.reuse, R3, PT, P0 ;  /* 0x000000030800720c */ /* 0x040fe20003f06100 */
[----:B------:R-:W-:Y:S01]  /*1910*/  IMAD.X R10, R8, 0x1, ~R3, P1 ;  /* 0x00000001080a7824 */ /* 0x000fe200008e0e03 */
[----:B------:R-:W-:Y:S02]  /*1920*/  ISETP.NE.U32.AND P1, PT, R2, RZ, PT ;  /* 0x000000ff0200720c */ /* 0x000fe40003f25070 */
[----:B------:R-:W-:Y:S02]  /*1930*/  SEL R13, R13, R9, P0 ;  /* 0x000000090d0d7207 */ /* 0x000fe40000000000 */
[----:B------:R-:W-:Y:S02]  /*1940*/  SEL R10, R10, R8, P0 ;  /* 0x000000080a0a7207 */ /* 0x000fe40000000000 */
[----:B------:R-:W-:Y:S02]  /*1950*/  ISETP.GE.U32.AND P0, PT, R13, R2, PT ;  /* 0x000000020d00720c */ /* 0x000fe40003f06070 */
[----:B------:R-:W-:-:S02]  /*1960*/  IADD3 R8, P2, PT, -R2, R13, RZ ;  /* 0x0000000d02087210 */ /* 0x000fc40007f5e1ff */
[----:B------:R-:W-:Y:S02]  /*1970*/  ISETP.GE.U32.AND.EX P0, PT, R10, R3, PT, P0 ;  /* 0x000000030a00720c */ /* 0x000fe40003f06100 */
[CC--:B------:R-:W-:Y:S02]  /*1980*/  IADD3.X R9, PT, PT, ~R3.reuse, R10.reuse, RZ, P2, !PT ;  /* 0x0000000a03097210 */ /* 0x0c0fe400017fe5ff */
[----:B------:R-:W-:Y:S02]  /*1990*/  ISETP.NE.AND.EX P1, PT, R3, RZ, PT, P1 ;  /* 0x000000ff0300720c */ /* 0x000fe40003f25310 */
[----:B------:R-:W-:Y:S02]  /*19a0*/  SEL R8, R8, R13, P0 ;  /* 0x0000000d08087207 */ /* 0x000fe40000000000 */
[----:B------:R-:W-:Y:S02]  /*19b0*/  SEL R9, R9, R10, P0 ;  /* 0x0000000a09097207 */ /* 0x000fe40000000000 */
[----:B------:R-:W-:-:S02]  /*19c0*/  SEL R8, R8, 0xffffffff, P1 ;  /* 0xffffffff08087807 */ /* 0x000fc40000800000 */
[----:B------:R-:W-:Y:S01]  /*19d0*/  SEL R9, R9, 0xffffffff, P1 ;  /* 0xffffffff09097807 */ /* 0x000fe20000800000 */
[----:B------:R-:W-:Y:S06]  /*19e0*/  RET.REL.NODEC R14 `(_Z12insertCuckoo15CuckooHashTablePiS0_iS0_) ;  /* 0xffffffe40e847950 */ /* 0x000fec0003c3ffff */
.L_x_67:
        /* <DEDUP_REMOVED lines=9> */
.L_x_97:


//--------------------- .text._Z19deleteLinearProbing12GPUHashTablePii --------------------------
	.section	.text._Z19deleteLinearProbing12GPUHashTablePii,"ax",@progbits
	.align	128
        .global         _Z19deleteLinearProbing12GPUHashTablePii
        .type           _Z19deleteLinearProbing12GPUHashTablePii,@function
        .size           _Z19deleteLinearProbing12GPUHashTablePii,(.L_x_98 - _Z19deleteLinearProbing12GPUHashTablePii)
        .other          _Z19deleteLinearProbing12GPUHashTablePii,@"STO_CUDA_ENTRY STV_DEFAULT"
_Z19deleteLinearProbing12GPUHashTablePii:
.text._Z19deleteLinearProbing12GPUHashTablePii:
        /* <DEDUP_REMOVED lines=12> */
[----:B0-----:R-:W-:-:S05]  /*00c0*/  IMAD.WIDE R2, R5, 0x4, R2 ;  /* 0x0000000405027825 */ /* 0x001fca00078e0202 */
        /* <DEDUP_REMOVED lines=22> */
[----:B------:R-:W-:-:S05]  /*0230*/  @!P1 LOP3.LUT R4, RZ, UR5, RZ, 0x33, !PT ;  /* 0x00000005ff049c12 */ /* 0x000fca000f8e33ff */
[----:B------:R-:W-:Y:S01]  /*0240*/  IMAD.MOV.U32 R2, RZ, RZ, R4 ;  /* 0x000000ffff027224 */ /* 0x000fe200078e0004 */
[----:B------:R-:W-:Y:S06]  /*0250*/  BRA `(.L_x_69) ;  /* 0x00000000000c7947 */ /* 0x000fec0003800000 */
.L_x_68:
[----:B------:R-:W-:-:S07]  /*0260*/  MOV R6, 0x280 ;  /* 0x0000028000067802 */ /* 0x000fce0000000f00 */
[----:B------:R-:W-:Y:S05]  /*0270*/  CALL.REL.NOINC `($__internal_5_$__cuda_sm20_rem_u64) ;  /* 0x0000000000c07944 */ /* 0x000fea0003c00000 */
[----:B------:R-:W-:-:S07]  /*0280*/  IMAD.MOV.U32 R2, RZ, RZ, R4 ;  /* 0x000000ffff027224 */ /* 0x000fce00078e0004 */
.L_x_69:
[----:B------:R-:W-:Y:S01]  /*0290*/  BSSY.RECONVERGENT B0, `(.L_x_70) ;  /* 0x000002b000007945 */ /* 0x000fe20003800200 */
[----:B------:R-:W-:Y:S01]  /*02a0*/  MOV R3, RZ ;  /* 0x000000ff00037202 */ /* 0x000fe20000000f00 */
[----:B------:R-:W0:Y:S01]  /*02b0*/  LDCU UR5, c[0x0][0x38c] ;  /* 0x00007180ff0577ac */ /* 0x000e220008000800 */
[----:B------:R-:W1:Y:S01]  /*02c0*/  LDCU UR12, c[0x0][0x388] ;  /* 0x00007100ff0c77ac */ /* 0x000e620008000800 */
[----:B------:R-:W2:Y:S01]  /*02d0*/  LDCU.64 UR10, c[0x0][0x380] ;  /* 0x00007000ff0a77ac */ /* 0x000ea20008000a00 */
[----:B------:R-:W3:Y:S03]  /*02e0*/  LDCU.64 UR14, c[0x0][0x388] ;  /* 0x00007100ff0e77ac */ /* 0x000ee60008000a00 */
.L_x_74:
[----:B0-----:R-:W-:Y:S01]  /*02f0*/  UISETP.NE.AND.EX UP0, UPT, UR5, URZ, UPT, !UPT ;  /* 0x000000ff0500728c */ /* 0x001fe2000bf053f0 */
[----:B------:R-:W-:-:S08]  /*0300*/  IMAD.IADD R7, R3, 0x1, R2 ;  /* 0x0000000103077824 */ /* 0x000fd000078e0202 */
        /* <DEDUP_REMOVED lines=20> */
.L_x_71:
[----:B------:R-:W-:Y:S02]  /*0450*/  MOV R4, R7 ;  /* 0x0000000700047202 */ /* 0x000fe40000000f00 */
[----:B------:R-:W-:-:S07]  /*0460*/  MOV R6, 0x480 ;  /* 0x0000048000067802 */ /* 0x000fce0000000f00 */
[----:B-123--:R-:W-:Y:S05]  /*0470*/  CALL.REL.NOINC `($__internal_5_$__cuda_sm20_rem_u64) ;  /* 0x0000000000407944 */ /* 0x00efea0003c00000 */
.L_x_72:
[----:B--2---:R-:W-:-:S04]  /*0480*/  LEA R6, P0, R4, UR10, 0x3 ;  /* 0x0000000a04067c11 */ /* 0x004fc8000f8018ff */
[----:B------:R-:W-:-:S05]  /*0490*/  LEA.HI.X R7, R4, UR11, R5, 0x3, P0 ;  /* 0x0000000b04077c11 */ /* 0x000fca00080f1c05 */
[----:B------:R-:W2:Y:S02]  /*04a0*/  LDG.E R5, desc[UR8][R6.64] ;  /* 0x0000000806057981 */ /* 0x000ea4000c1e1900 */
[----:B--2---:R-:W-:-:S13]  /*04b0*/  ISETP.NE.AND P0, PT, R5, R0, PT ;  /* 0x000000000500720c */ /* 0x004fda0003f05270 */
[----:B------:R-:W-:Y:S05]  /*04c0*/  @!P0 BRA `(.L_x_73) ;  /* 0x00000000001c8947 */ /* 0x000fea0003800000 */
[----:B------:R-:W-:-:S13]  /*04d0*/  ISETP.NE.AND P0, PT, R5, -0x1, PT ;  /* 0xffffffff0500780c */ /* 0x000fda0003f05270 */
[----:B---3--:R-:W-:Y:S05]  /*04e0*/  @!P0 EXIT ;  /* 0x000000000000894d */ /* 0x008fea0003800000 */
[----:B------:R-:W-:-:S05]  /*04f0*/  VIADD R3, R3, 0x1 ;  /* 0x0000000103037836 */ /* 0x000fca0000000000 */
[----:B------:R-:W-:-:S04]  /*0500*/  ISETP.GE.U32.AND P0, PT, R3, UR14, PT ;  /* 0x0000000e03007c0c */ /* 0x000fc8000bf06070 */
[----:B------:R-:W-:-:S13]  /*0510*/  ISETP.GE.U32.AND.EX P0, PT, RZ, UR15, PT, P0 ;  /* 0x0000000fff007c0c */ /* 0x000fda000bf06100 */
[----:B------:R-:W-:Y:S05]  /*0520*/  @P0 EXIT ;  /* 0x000000000000094d */ /* 0x000fea0003800000 */
[----:B------:R-:W-:Y:S05]  /*0530*/  BRA `(.L_x_74) ;  /* 0xfffffffc006c7947 */ /* 0x000fea000383ffff */
.L_x_73:
[----:B---3--:R-:W-:Y:S05]  /*0540*/  BSYNC.RECONVERGENT B0 ;  /* 0x0000000000007941 */ /* 0x008fea0003800200 */
.L_x_70:
[----:B------:R-:W-:-:S05]  /*0550*/  MOV R3, 0xfffffffe ;  /* 0xfffffffe00037802 */ /* 0x000fca0000000f00 */
[----:B------:R-:W-:Y:S01]  /*0560*/  ATOMG.E.EXCH.STRONG.GPU PT, RZ, desc[UR8][R6.64], R3 ;  /* 0x8000000306ff79a8 */ /* 0x000fe2000c1ef108 */
[----:B------:R-:W-:Y:S05]  /*0570*/  EXIT ;  /* 0x000000000000794d */ /* 0x000fea0003800000 */
        .weak           $__internal_5_$__cuda_sm20_rem_u64
        .type           $__internal_5_$__cuda_sm20_rem_u64,@function
        .size           $__internal_5_$__cuda_sm20_rem_u64,(.L_x_98 - $__internal_5_$__cuda_sm20_rem_u64)
$__internal_5_$__cuda_sm20_rem_u64:
[----:B------:R-:W0:Y:S08]  /*0580*/  I2F.U64.RP R5, UR6 ;  /* 0x0000000600057d12 */ /* 0x000e300008309000 */
[----:B0-----:R-:W0:Y:S02]  /*0590*/  MUFU.RCP R5, R5 ;  /* 0x0000000500057308 */ /* 0x001e240000001000 */
[----:B0-----:R-:W-:-:S06]  /*05a0*/  VIADD R8, R5, 0x1ffffffe ;  /* 0x1ffffffe05087836 */ /* 0x001fcc0000000000 */
[----:B------:R-:W0:Y:S02]  /*05b0*/  F2I.U64.TRUNC R8, R8 ;  /* 0x0000000800087311 */ /* 0x000e24000020d800 */
[----:B0-----:R-:W-:-:S04]  /*05c0*/  IMAD.WIDE.U32 R10, R8, UR6, RZ ;  /* 0x00000006080a7c25 */ /* 0x001fc8000f8e00ff */
[C---:B------:R-:W-:Y:S01]  /*05d0*/  IMAD R7, R8.reuse, UR7, R11 ;  /* 0x0000000708077c24 */ /* 0x040fe2000f8e020b */
[----:B------:R-:W-:Y:S01]  /*05e0*/  IADD3 R13, P0, PT, RZ, -R10, RZ ;  /* 0x8000000aff0d7210 */ /* 0x000fe20007f1e0ff */
[----:B------:R-:W-:Y:S02]  /*05f0*/  IMAD.MOV.U32 R11, RZ, RZ, R8 ;  /* 0x000000ffff0b7224 */ /* 0x000fe400078e0008 */
[----:B------:R-:W-:Y:S02]  /*0600*/  IMAD R7, R9, UR6, R7 ;  /* 0x0000000609077c24 */ /* 0x000fe4000f8e0207 */
[----:B------:R-:W-:-:S03]  /*0610*/  IMAD.HI.U32 R10, R8, R13, RZ ;  /* 0x0000000d080a7227 */ /* 0x000fc600078e00ff */
[----:B------:R-:W-:-:S05]  /*0620*/  IADD3.X R7, PT, PT, RZ, ~R7, RZ, P0, !PT ;  /* 0x80000007ff077210 */ /* 0x000fca00007fe4ff */
        /* <DEDUP_REMOVED lines=51> */
[----:B------:R-:W-:Y:S06]  /*0960*/  RET.REL.NODEC R6 `(_Z19deleteLinearProbing12GPUHashTablePii) ;  /* 0xfffffff406a47950 */ /* 0x000fec0003c3ffff */
.L_x_75:
        /* <DEDUP_REMOVED lines=9> */
.L_x_98:


//--------------------- .text._Z19lookupLinearProbing12GPUHashTablePiS0_i --------------------------
	.section	.text._Z19lookupLinearProbing12GPUHashTablePiS0_i,"ax",@progbits
	.align	128
        .global         _Z19lookupLinearProbing12GPUHashTablePiS0_i
        .type           _Z19lookupLinearProbing12GPUHashTablePiS0_i,@function
        .size           _Z19lookupLinearProbing12GPUHashTablePiS0_i,(.L_x_99 - _Z19lookupLinearProbing12GPUHashTablePiS0_i)
        .other          _Z19lookupLinearProbing12GPUHashTablePiS0_i,@"STO_CUDA_ENTRY STV_DEFAULT"
_Z19lookupLinearProbing12GPUHashTablePiS0_i:
.text._Z19lookupLinearProbing12GPUHashTablePiS0_i:
        /* <DEDUP_REMOVED lines=37> */
.L_x_76:
[----:B------:R-:W-:-:S07]  /*0250*/  MOV R6, 0x270 ;  /* 0x0000027000067802 */ /* 0x000fce0000000f00 */
[----:B------:R-:W-:Y:S05]  /*0260*/  CALL.REL.NOINC `($__internal_6_$__cuda_sm20_rem_u64) ;  /* 0x0000000000f47944 */ /* 0x000fea0003c00000 */
[----:B------:R-:W-:-:S07]  /*0270*/  IMAD.MOV.U32 R3, RZ, RZ, R5 ;  /* 0x000000ffff037224 */ /* 0x000fce00078e0005 */
.L_x_77:
[----:B------:R-:W-:Y:S01]  /*0280*/  BSSY.RECONVERGENT B0, `(.L_x_78) ;  /* 0x000002c000007945 */ /* 0x000fe20003800200 */
[----:B------:R-:W-:Y:S01]  /*0290*/  MOV R2, RZ ;  /* 0x000000ff00027202 */ /* 0x000fe20000000f00 */
[----:B------:R-:W0:Y:S01]  /*02a0*/  LDCU UR5, c[0x0][0x38c] ;  /* 0x00007180ff0577ac */ /* 0x000e220008000800 */
[----:B------:R-:W1:Y:S01]  /*02b0*/  LDCU UR12, c[0x0][0x388] ;  /* 0x00007100ff0c77ac */ /* 0x000e620008000800 */
[----:B------:R-:W2:Y:S01]  /*02c0*/  LDCU.64 UR10, c[0x0][0x380] ;  /* 0x00007000ff0a77ac */ /* 0x000ea20008000a00 */
[----:B------:R-:W3:Y:S03]  /*02d0*/  LDCU.64 UR14, c[0x0][0x388] ;  /* 0x00007100ff0e77ac */ /* 0x000ee60008000a00 */
.L_x_83:
[----:B0-----:R-:W-:Y:S01]  /*02e0*/  UISETP.NE.AND.EX UP0, UPT, UR5, URZ, UPT, !UPT ;  /* 0x000000ff0500728c */ /* 0x001fe2000bf053f0 */
[----:B------:R-:W-:-:S08]  /*02f0*/  IMAD.IADD R8, R2, 0x1, R3 ;  /* 0x0000000102087824 */ /* 0x000fd000078e0203 */
[----:B------:R-:W-:Y:S05]  /*0300*/  BRA.U UP0, `(.L_x_79) ;  /* 0x00000001004c7547 */ /* 0x000fea000b800000 */
[----:B-1----:R-:W0:Y:S01]  /*0310*/  I2F.U32.RP R9, UR12 ;  /* 0x0000000c00097d06 */ /* 0x002e220008209000 */
[----:B------:R-:W-:Y:S02]  /*0320*/  MOV R6, RZ ;  /* 0x000000ff00067202 */ /* 0x000fe40000000f00 */
[----:B------:R-:W-:-:S05]  /*0330*/  ISETP.NE.U32.AND P1, PT, RZ, UR12, PT ;  /* 0x0000000cff007c0c */ /* 0x000fca000bf25070 */
[----:B0-----:R-:W0:Y:S02]  /*0340*/  MUFU.RCP R9, R9 ;  /* 0x0000000900097308 */ /* 0x001e240000001000 */
[----:B0-----:R-:W-:-:S06]  /*0350*/  IADD3 R7, PT, PT, R9, 0xffffffe, RZ ;  /* 0x0ffffffe09077810 */ /* 0x001fcc0007ffe0ff */
[----:B------:R-:W0:Y:S02]  /*0360*/  F2I.FTZ.U32.TRUNC.NTZ R7, R7 ;  /* 0x0000000700077305 */ /* 0x000e24000021f000 */
[----:B0-----:R-:W-:-:S04]  /*0370*/  IMAD.MOV R5, RZ, RZ, -R7 ;  /* 0x000000ffff057224 */ /* 0x001fc800078e0a07 */
[----:B------:R-:W-:-:S04]  /*0380*/  IMAD R5, R5, UR12, RZ ;  /* 0x0000000c05057c24 */ /* 0x000fc8000f8e02ff */
[----:B------:R-:W-:-:S04]  /*0390*/  IMAD.HI.U32 R5, R7, R5, R6 ;  /* 0x0000000507057227 */ /* 0x000fc800078e0006 */
[----:B------:R-:W-:Y:S02]  /*03a0*/  HFMA2 R7, -RZ, RZ, 0, 0 ;  /* 0x00000000ff077431 */ /* 0x000fe400000001ff */
        /* <DEDUP_REMOVED lines=9> */
.L_x_79:
[----:B------:R-:W-:Y:S01]  /*0440*/  IMAD.MOV.U32 R5, RZ, RZ, R8 ;  /* 0x000000ffff057224 */ /* 0x000fe200078e0008 */
[----:B------:R-:W-:-:S07]  /*0450*/  MOV R6, 0x470 ;  /* 0x0000047000067802 */ /* 0x000fce0000000f00 */
[----:B-123--:R-:W-:Y:S05]  /*0460*/  CALL.REL.NOINC `($__internal_6_$__cuda_sm20_rem_u64) ;  /* 0x0000000000747944 */ /* 0x00efea0003c00000 */
[----:B------:R-:W-:Y:S01]  /*0470*/  MOV R6, R5 ;  /* 0x0000000500067202 */ /* 0x000fe20000000f00 */
[----:B------:R-:W-:-:S07]  /*0480*/  IMAD.MOV.U32 R7, RZ, RZ, R8 ;  /* 0x000000ffff077224 */ /* 0x000fce00078e0008 */
.L_x_80:
[----:B--2---:R-:W-:-:S04]  /*0490*/  LEA R8, P0, R6, UR10, 0x3 ;  /* 0x0000000a06087c11 */ /* 0x004fc8000f8018ff */
[----:B------:R-:W-:-:S05]  /*04a0*/  LEA.HI.X R9, R6, UR11, R7, 0x3, P0 ;  /* 0x0000000b06097c11 */ /* 0x000fca00080f1c07 */
[----:B------:R-:W2:Y:S02]  /*04b0*/  LDG.E R5, desc[UR8][R8.64] ;  /* 0x0000000808057981 */ /* 0x000ea4000c1e1900 */
[----:B--2---:R-:W-:-:S13]  /*04c0*/  ISETP.NE.AND P0, PT, R5, R4, PT ;  /* 0x000000040500720c */ /* 0x004fda0003f05270 */
[----:B------:R-:W-:Y:S05]  /*04d0*/  @!P0 BRA `(.L_x_81) ;  /* 0x0000000000448947 */ /* 0x000fea0003800000 */
[----:B------:R-:W-:-:S13]  /*04e0*/  ISETP.NE.AND P0, PT, R5, -0x1, PT ;  /* 0xffffffff0500780c */ /* 0x000fda0003f05270 */
[----:B------:R-:W-:Y:S05]  /*04f0*/  @!P0 BRA `(.L_x_82) ;  /* 0x0000000000288947 */ /* 0x000fea0003800000 */
[----:B------:R-:W-:-:S04]  /*0500*/  IADD3 R2, PT, PT, R2, 0x1, RZ ;  /* 0x0000000102027810 */ /* 0x000fc80007ffe0ff */
[----:B---3--:R-:W-:-:S04]  /*0510*/  ISETP.GE.U32.AND P0, PT, R2, UR14, PT ;  /* 0x0000000e02007c0c */ /* 0x008fc8000bf06070 */
[----:B------:R-:W-:-:S13]  /*0520*/  ISETP.GE.U32.AND.EX P0, PT, RZ, UR15, PT, P0 ;  /* 0x0000000fff007c0c */ /* 0x000fda000bf06100 */
[----:B------:R-:W-:Y:S05]  /*0530*/  @!P0 BRA `(.L_x_83) ;  /* 0xfffffffc00688947 */ /* 0x000fea000383ffff */
[----:B------:R-:W-:Y:S05]  /*0540*/  BSYNC.RECONVERGENT B0 ;  /* 0x0000000000007941 */ /* 0x000fea0003800200 */
.L_x_78:
[----:B------:R-:W0:Y:S01]  /*0550*/  LDC.64 R2, c[0x0][0x3a0] ;  /* 0x0000e800ff027b82 */ /* 0x000e220000000a00 */
[----:B------:R-:W-:Y:S02]  /*0560*/  IMAD.MOV.U32 R5, RZ, RZ, -0x1 ;  /* 0xffffffffff057424 */ /* 0x000fe400078e00ff */
[----:B0-----:R-:W-:-:S05]  /*0570*/  IMAD.WIDE R2, R0, 0x4, R2 ;  /* 0x0000000400027825 */ /* 0x001fca00078e0202 */
[----:B------:R-:W-:Y:S01]  /*0580*/  STG.E desc[UR8][R2.64], R5 ;  /* 0x0000000502007986 */ /* 0x000fe2000c101908 */
[----:B------:R-:W-:Y:S05]  /*0590*/  EXIT ;  /* 0x000000000000794d */ /* 0x000fea0003800000 */
.L_x_82:
[----:B------:R-:W0:Y:S01]  /*05a0*/  LDC.64 R2, c[0x0][0x3a0] ;  /* 0x0000e800ff027b82 */ /* 0x000e220000000a00 */
[----:B------:R-:W-:Y:S01]  /*05b0*/  MOV R5, 0xffffffff ;  /* 0xffffffff00057802 */ /* 0x000fe20000000f00 */
[----:B0-----:R-:W-:-:S05]  /*05c0*/  IMAD.WIDE R2, R0, 0x4, R2 ;  /* 0x0000000400027825 */ /* 0x001fca00078e0202 */
[----:B------:R-:W-:Y:S01]  /*05d0*/  STG.E desc[UR8][R2.64], R5 ;  /* 0x0000000502007986 */ /* 0x000fe2000c101908 */
[----:B---3--:R-:W-:Y:S05]  /*05e0*/  EXIT ;  /* 0x000000000000794d */ /* 0x008fea0003800000 */
.L_x_81:
[----:B------:R-:W2:Y:S01]  /*05f0*/  LDG.E R9, desc[UR8][R8.64+0x4] ;  /* 0x0000040808097981 */ /* 0x000ea2000c1e1900 */
[----:B------:R-:W0:Y:S02]  /*0600*/  LDC.64 R2, c[0x0][0x3a0] ;  /* 0x0000e800ff027b82 */ /* 0x000e240000000a00 */
[----:B0-----:R-:W-:-:S05]  /*0610*/  IMAD.WIDE R2, R0, 0x4, R2 ;  /* 0x0000000400027825 */ /* 0x001fca00078e0202 */
[----:B--2---:R-:W-:Y:S01]  /*0620*/  STG.E desc[UR8][R2.64], R9 ;  /* 0x0000000902007986 */ /* 0x004fe2000c101908 */
[----:B---3--:R-:W-:Y:S05]  /*0630*/  EXIT ;  /* 0x000000000000794d */ /* 0x008fea0003800000 */
        .weak           $__internal_6_$__cuda_sm20_rem_u64
        .type           $__internal_6_$__cuda_sm20_rem_u64,@function
        .size           $__internal_6_$__cuda_sm20_rem_u64,(.L_x_99 - $__internal_6_$__cuda_sm20_rem_u64)
$__internal_6_$__cuda_sm20_rem_u64:
        /* <DEDUP_REMOVED lines=62> */
[----:B------:R-:W-:Y:S06]  /*0a20*/  RET.REL.NODEC R6 `(_Z19lookupLinearProbing12GPUHashTablePiS0_i) ;  /* 0xfffffff406747950 */ /* 0x000fec0003c3ffff */
.L_x_84:
        /* <DEDUP_REMOVED lines=13> */
.L_x_99:


//--------------------- .text._Z19insertLinearProbing12GPUHashTablePiS0_iS0_ --------------------------
	.section	.text._Z19insertLinearProbing12GPUHashTablePiS0_iS0_,"ax",@progbits
	.align	128
        .global         _Z19insertLinearProbing12GPUHashTablePiS0_iS0_
        .type           _Z19insertLinearProbing12GPUHashTablePiS0_iS0_,@function
        .size           _Z19insertLinearProbing12GPUHashTablePiS0_iS0_,(.L_x_100 - _Z19insertLinearProbing12GPUHashTablePiS0_iS0_)
        .other          _Z19insertLinearProbing12GPUHashTablePiS0_iS0_,@"STO_CUDA_ENTRY STV_DEFAULT"
_Z19insertLinearProbing12GPUHashTablePiS0_iS0_:
.text._Z19insertLinearProbing12GPUHashTablePiS0_iS0_:
        /* <DEDUP_REMOVED lines=40> */
.L_x_85:
[----:B------:R-:W-:-:S07]  /*0280*/  MOV R6, 0x2a0 ;  /* 0x000002a000067802 */ /* 0x000fce0000000f00 */
[----:B-----5:R-:W-:Y:S05]  /*0290*/  CALL.REL.NOINC `($__internal_7_$__cuda_sm20_rem_u64) ;  /* 0x0000000000ec7944 */ /* 0x020fea0003c00000 */
[----:B------:R-:W-:-:S07]  /*02a0*/  IMAD.MOV.U32 R5, RZ, RZ, R2 ;  /* 0x000000ffff057224 */ /* 0x000fce00078e0002 */
.L_x_86:
[----:B------:R-:W-:Y:S01]  /*02b0*/  BSSY B0, `(.L_x_87) ;  /* 0x000002f000007945 */ /* 0x000fe20003800000 */
[----:B------:R-:W-:Y:S01]  /*02c0*/  IMAD.MOV.U32 R0, RZ, RZ, RZ ;  /* 0x000000ffff007224 */ /* 0x000fe200078e00ff */
[----:B------:R-:W0:Y:S01]  /*02d0*/  LDCU UR11, c[0x0][0x38c] ;  /* 0x00007180ff0b77ac */ /* 0x000e220008000800 */
[----:B------:R-:W1:Y:S01]  /*02e0*/  LDCU UR14, c[0x0][0x388] ;  /* 0x00007100ff0e77ac */ /* 0x000e620008000800 */
[----:B------:R-:W2:Y:S01]  /*02f0*/  LDCU.64 UR12, c[0x0][0x380] ;  /* 0x00007000ff0c77ac */ /* 0x000ea20008000a00 */
[----:B------:R-:W3:Y:S03]  /*0300*/  LDCU.64 UR16, c[0x0][0x388] ;  /* 0x00007100ff1077ac */ /* 0x000ee60008000a00 */
.L_x_91:
[----:B------:R-:W-:Y:S05]  /*0310*/  YIELD ;  /* 0x0000000000007946 */ /* 0x000fea0003800000 */
[----:B0-----:R-:W-:Y:S01]  /*0320*/  UISETP.NE.AND.EX UP0, UPT, UR11, URZ, UPT, !UPT ;  /* 0x000000ff0b00728c */ /* 0x001fe2000bf053f0 */
[----:B------:R-:W-:-:S08]  /*0330*/  IADD3 R9, PT, PT, R0, R5, RZ ;  /* 0x0000000500097210 */ /* 0x000fd00007ffe0ff */
[----:B------:R-:W-:Y:S05]  /*0340*/  BRA.U UP0, `(.L_x_88) ;  /* 0x00000001004c7547 */ /* 0x000fea000b800000 */
[----:B-1----:R-:W0:Y:S01]  /*0350*/  I2F.U32.RP R8, UR14 ;  /* 0x0000000e00087d06 */ /* 0x002e220008209000 */
[----:B------:R-:W-:Y:S02]  /*0360*/  MOV R6, RZ ;  /* 0x000000ff00067202 */ /* 0x000fe40000000f00 */
[----:B------:R-:W-:-:S05]  /*0370*/  ISETP.NE.U32.AND P1, PT, RZ, UR14, PT ;  /* 0x0000000eff007c0c */ /* 0x000fca000bf25070 */
[----:B0-----:R-:W0:Y:S02]  /*0380*/  MUFU.RCP R8, R8 ;  /* 0x0000000800087308 */ /* 0x001e240000001000 */
[----:B0-----:R-:W-:-:S06]  /*0390*/  VIADD R7, R8, 0xffffffe ;  /* 0x0ffffffe08077836 */ /* 0x001fcc0000000000 */
[----:B------:R-:W0:Y:S02]  /*03a0*/  F2I.FTZ.U32.TRUNC.NTZ R7, R7 ;  /* 0x0000000700077305 */ /* 0x000e24000021f000 */
[----:B0-----:R-:W-:-:S04]  /*03b0*/  IMAD.MOV R11, RZ, RZ, -R7 ;  /* 0x000000ffff0b7224 */ /* 0x001fc800078e0a07 */
        /* <DEDUP_REMOVED lines=12> */
.L_x_88:
[----:B------:R-:W-:Y:S02]  /*0480*/  MOV R2, R9 ;  /* 0x0000000900027202 */ /* 0x000fe40000000f00 */
[----:B------:R-:W-:-:S07]  /*0490*/  MOV R6, 0x4b0 ;  /* 0x000004b000067802 */ /* 0x000fce0000000f00 */
[----:B-123-5:R-:W-:Y:S05]  /*04a0*/  CALL.REL.NOINC `($__internal_7_$__cuda_sm20_rem_u64) ;  /* 0x0000000000687944 */ /* 0x02efea0003c00000 */
[----:B------:R-:W-:Y:S01]  /*04b0*/  IMAD.MOV.U32 R6, RZ, RZ, R2 ;  /* 0x000000ffff067224 */ /* 0x000fe200078e0002 */
[----:B------:R-:W-:-:S07]  /*04c0*/  MOV R7, R9 ;  /* 0x0000000900077202 */ /* 0x000fce0000000f00 */
.L_x_89:
[----:B--2---:R-:W-:Y:S01]  /*04d0*/  LEA R8, P0, R6, UR12, 0x3 ;  /* 0x0000000c06087c11 */ /* 0x004fe2000f8018ff */
[----:B------:R-:W-:-:S03]  /*04e0*/  IMAD.MOV.U32 R2, RZ, RZ, -0x1 ;  /* 0xffffffffff027424 */ /* 0x000fc600078e00ff */
[----:B------:R-:W-:-:S05]  /*04f0*/  LEA.HI.X R9, R6, UR13, R7, 0x3, P0 ;  /* 0x0000000d06097c11 */ /* 0x000fca00080f1c07 */
[----:B------:R-:W2:Y:S02]  /*0500*/  ATOMG.E.CAS.STRONG.GPU PT, R2, [R8], R2, R3 ;  /* 0x00000002080273a9 */ /* 0x000ea400001ee103 */
[C---:B--2---:R-:W-:Y:S02]  /*0510*/  ISETP.NE.AND P0, PT, R2.reuse, R3, PT ;  /* 0x000000030200720c */ /* 0x044fe40003f05270 */
[C---:B------:R-:W-:Y:S02]  /*0520*/  ISETP.NE.AND P1, PT, R2.reuse, -0x1, PT ;  /* 0xffffffff0200780c */ /* 0x040fe40003f25270 */
[----:B------:R-:W-:-:S13]  /*0530*/  ISETP.NE.AND P0, PT, R2, -0x1, P0 ;  /* 0xffffffff0200780c */ /* 0x000fda0000705270 */
[----:B------:R-:W-:Y:S05]  /*0540*/  @!P0 BRA `(.L_x_90) ;  /* 0x0000000000148947 */ /* 0x000fea0003800000 */
[----:B------:R-:W-:-:S04]  /*0550*/  IADD3 R0, PT, PT, R0, 0x1, RZ ;  /* 0x0000000100007810 */ /* 0x000fc80007ffe0ff */
[----:B---3--:R-:W-:-:S04]  /*0560*/  ISETP.GE.U32.AND P0, PT, R0, UR16, PT ;  /* 0x0000001000007c0c */ /* 0x008fc8000bf06070 */
[----:B------:R-:W-:-:S13]  /*0570*/  ISETP.GE.U32.AND.EX P0, PT, RZ, UR17, PT, P0 ;  /* 0x00000011ff007c0c */ /* 0x000fda000bf06100 */
[----:B------:R-:W-:Y:S05]  /*0580*/  @P0 EXIT ;  /* 0x000000000000094d */ /* 0x000fea0003800000 */
[----:B------:R-:W-:Y:S05]  /*0590*/  BRA `(.L_x_91) ;  /* 0xfffffffc005c7947 */ /* 0x000fea000383ffff */
.L_x_90:
[----:B---3--:R-:W-:Y:S05]  /*05a0*/  BSYNC B0 ;  /* 0x0000000000007941 */ /* 0x008fea0003800000 */
.L_x_87:
[----:B-----5:R0:W-:Y:S01]  /*05b0*/  STG.E desc[UR8][R8.64+0x4], R4 ;  /* 0x0000040408007986 */ /* 0x0201e2000c101908 */
[----:B------:R-:W-:Y:S05]  /*05c0*/  @P1 EXIT ;  /* 0x000000000000194d */ /* 0x000fea0003800000 */
[----:B------:R-:W1:Y:S01]  /*05d0*/  S2R R0, SR_LANEID ;  /* 0x0000000000007919 */ /* 0x000e620000000000 */
[----:B------:R-:W2:Y:S01]  /*05e0*/  LDC.64 R2, c[0x0][0x3b0] ;  /* 0x0000ec00ff027b82 */ /* 0x000ea20000000a00 */
[----:B------:R-:W-:Y:S02]  /*05f0*/  VOTEU.ANY UR5, UPT, PT ;  /* 0x0000000000057886 */ /* 0x000fe400038e0100 */
[----:B------:R-:W-:Y:S02]  /*0600*/  UFLO.U32 UR10, UR5 ;  /* 0x00000005000a72bd */ /* 0x000fe400080e0000 */
[----:B------:R-:W2:Y:S04]  /*0610*/  POPC R5, UR5 ;  /* 0x0000000500057d09 */ /* 0x000ea80008000000 */
[----:B-1----:R-:W-:-:S13]  /*0620*/  ISETP.EQ.U32.AND P0, PT, R0, UR10, PT ;  /* 0x0000000a00007c0c */ /* 0x002fda000bf02070 */
[----:B--2---:R-:W-:Y:S01]  /*0630*/  @P0 REDG.E.ADD.STRONG.GPU desc[UR8][R2.64], R5 ;  /* 0x000000050200098e */ /* 0x004fe2000c12e108 */
[----:B------:R-:W-:Y:S05]  /*0640*/  EXIT ;  /* 0x000000000000794d */ /* 0x000fea0003800000 */
        .weak           $__internal_7_$__cuda_sm20_rem_u64
        .type           $__internal_7_$__cuda_sm20_rem_u64,@function
        .size           $__internal_7_$__cuda_sm20_rem_u64,(.L_x_100 - $__internal_7_$__cuda_sm20_rem_u64)
$__internal_7_$__cuda_sm20_rem_u64:
        /* <DEDUP_REMOVED lines=62> */
[----:B------:R-:W-:Y:S06]  /*0a30*/  RET.REL.NODEC R6 `(_Z19insertLinearProbing12GPUHashTablePiS0_iS0_) ;  /* 0xfffffff406707950 */ /* 0x000fec0003c3ffff */
.L_x_92:
        /* <DEDUP_REMOVED lines=12> */
.L_x_100:


//--------------------- .nv.shared.reserved.0     --------------------------
	.section	.nv.shared.reserved.0,"aw",@nobits
	.weak		__nv_reservedSMEM_offset_0_alias
	.size		__nv_reservedSMEM_offset_0_alias, 0, 64
	.other		__nv_reservedSMEM_offset_0_alias,@"STO_CUDA_RESERVED_SHARED STV_DEFAULT"
__nv_reservedSMEM_offset_0_alias:
	.zero		0
	.zero		64


//--------------------- .nv.shared._Z15insertCoalesced12GPUHashTablePiS0_iS0_ --------------------------
	.section	.nv.shared._Z15insertCoalesced12GPUHashTablePiS0_iS0_,"aw",@nobits
	.sectionflags	@""
	.align	4
.nv.shared._Z15insertCoalesced12GPUHashTablePiS0_iS0_:
	.zero		4096


//--------------------- .nv.constant0._Z14probeHashTable12GPUHashTablePiS0_S0_S0_iS0_ --------------------------
	.section	.nv.constant0._Z14probeHashTable12GPUHashTablePiS0_S0_S0_iS0_,"a",@progbits
	.sectionflags	@""
	.align	4
.nv.constant0._Z14probeHashTable12GPUHashTablePiS0_S0_S0_iS0_:
	.zero		968


//--------------------- .nv.constant0._Z14buildHashTable12GPUHashTablePiS0_i --------------------------
	.section	.nv.constant0._Z14buildHashTable12GPUHashTablePiS0_i,"a",@progbits
	.sectionflags	@""
	.align	4
.nv.constant0._Z14buildHashTable12GPUHashTablePiS0_i:
	.zero		940


//--------------------- .nv.constant0._Z15insertCoalesced12GPUHashTablePiS0_iS0_ --------------------------
	.section	.nv.constant0._Z15insertCoalesced12GPUHashTablePiS0_iS0_,"a",@progbits
	.sectionflags	@""
	.align	4
.nv.constant0._Z15insertCoalesced12GPUHashTablePiS0_iS0_:
	.zero		952


//--------------------- .nv.constant0._Z12lookupCuckoo15CuckooHashTablePiS0_i --------------------------
	.section	.nv.constant0._Z12lookupCuckoo15CuckooHashTablePiS0_i,"a",@progbits
	.sectionflags	@""
	.align	4
.nv.constant0._Z12lookupCuckoo15CuckooHashTablePiS0_i:
	.zero		940


//--------------------- .nv.constant0._Z12insertCuckoo15CuckooHashTablePiS0_iS0_ --------------------------
	.section	.nv.constant0._Z12insertCuckoo15CuckooHashTablePiS0_iS0_,"a",@progbits
	.sectionflags	@""
	.align	4
.nv.constant0._Z12insertCuckoo15CuckooHashTablePiS0_iS0_:
	.zero		952


//--------------------- .nv.constant0._Z19deleteLinearProbing12GPUHashTablePii --------------------------
	.section	.nv.constant0._Z19deleteLinearProbing12GPUHashTablePii,"a",@progbits
	.sectionflags	@""
	.align	4
.nv.constant0._Z19deleteLinearProbing12GPUHashTablePii:
	.zero		932


//--------------------- .nv.constant0._Z19lookupLinearProbing12GPUHashTablePiS0_i --------------------------
	.section	.nv.constant0._Z19lookupLinearProbing12GPUHashTablePiS0_i,"a",@progbits
	.sectionflags	@""
	.align	4
.nv.constant0._Z19lookupLinearProbing12GPUHashTablePiS0_i:
	.zero		940


//--------------------- .nv.constant0._Z19insertLinearProbing12GPUHashTablePiS0_iS0_ --------------------------
	.section	.nv.constant0._Z19insertLinearProbing12GPUHashTablePiS0_iS0_,"a",@progbits
	.sectionflags	@""
	.align	4
.nv.constant0._Z19insertLinearProbing12GPUHashTablePiS0_iS0_:
	.zero		952


//--------------------- SYMBOLS --------------------------

	.type		.nv.reservedSmem.offset0,@object
	.size		.nv.reservedSmem.offset0,0x4
	.type		.nv.reservedSmem.cap,@object
	.size		.nv.reservedSmem.cap,0x4
